	.target	sm_100a

	.elftype	@"ET_EXEC"


//--------------------- .note.nv.tkinfo           --------------------------
	.section	.note.nv.tkinfo,"",@"SHT_NOTE"
	.sectionflags	@"SHF_NOTE_NV_TKINFO"
	.tkinfo
        /*0018*/ 	.word	0x00000002
        /*0030*/ 	.string	""
        /*0030*/ 	.string	"ptxas"
        /*0030*/ 	.string	"Cuda compilation tools, release 13.0, V13.0.88"
        /*0030*/ 	.string	"Build cuda_13.0.r13.0/compiler.36424714_0"
        /*0030*/ 	.string	"-arch sm_100a -m 64 "



//--------------------- .note.nv.cuinfo           --------------------------
	.section	.note.nv.cuinfo,"",@"SHT_NOTE"
	.sectionflags	@"SHF_NOTE_NV_CUINFO"
        /*0018*/ 	.short	0x0002
        /*001a*/ 	.short	0x0064
        /*001c*/ 	.short	0x0082
	.zero		2


//--------------------- .nv.info                  --------------------------
	.section	.nv.info,"",@"SHT_CUDA_INFO"
	.align	4


	//----- nvinfo : EIATTR_REGCOUNT
	.align		4
        /*0000*/ 	.byte	0x04, 0x2f
        /*0002*/ 	.short	(.L_19 - .L_18)
	.align		4
.L_18:
        /*0004*/ 	.word	index@(_ZN7cutlass13device_kernelINS_4conv6kernel13ConvUniversalINS1_16ConvProblemShapeILNS1_8OperatorE1ELi3EEENS1_10collective14CollectiveConvINS1_47MainloopSm100TmaUmmaWarpSpecializedImplicitGemmILS5_1ELi54ELi3ELi1ELi2EN4cute5tupleIJNSA_1CILi2EEENSC_ILi1EEESE_EEEEENSB_IJNSC_ILi64EEESH_NSB_IJNSC_ILi32EEEEEEEEENS_12float_e4m3_tESL_NSA_8TiledMMAINSA_8MMA_AtomIJNSA_10MMA_TraitsINSA_19SM100_MMA_F8F6F4_SSEJSL_SL_fSH_SH_NSA_17integral_constantINSA_4UMMA5MajorELSS_0EEENSQ_ISS_LSS_1EEENSQ_INSR_7ScaleInELSV_0EEESW_EEEEEENSA_6LayoutINSB_IJSE_SE_SE_EEENSB_IJNSC_ILi0EEES11_S11_EEEEENSB_IJNSA_10UnderscoreES14_S14_EEEEENS7_6detail27Sm100ImplicitGemmTileTraitsINSA_20SM90_TMA_LOAD_IM2COLENSA_14ComposedLayoutINSA_7SwizzleILi1ELi4ELi3EEENSA_18smem_ptr_flag_bitsILi8EEENSZ_INSB_IJNSC_ILi8EEESI_EEENSB_IJSI_SE_EEEEEEEvEENS18_INSA_23SM90_TMA_LOAD_MULTICASTENS1A_INS1B_ILi2ELi4ELi3EEES1E_NSZ_INSB_IJSH_S1F_EEENSB_IJSE_SH_EEEEEEEvEEEENS_8epilogue10collective18CollectiveEpilogueINS1T_23Sm100TmaWarpSpecializedILi1ELi1ELi32ELb0ELb0EEEJSK_NSB_IJNSZ_ISH_SE_EES1Y_EEESL_NSB_IJNSB_IJllllEEESE_S11_EEESL_S21_NS1T_6fusion15FusionCallbacksIS1X_NS22_17LinearCombinationISL_fSL_fLNS_15FloatRoundStyleE2EEESK_S1Z_JEEENSA_5SM1004TMEM4LOAD26SM100_TMEM_LOAD_16dp32b32xES19_NS1A_IS1M_S1E_NSZ_INSB_IJS1F_SH_EEENSB_IJSH_SE_EEEEEEENSA_39AutoVectorizingCopyWithAssumedAlignmentILi128EEENSA_21SM90_TMA_STORE_IM2COLES2F_S2H_S2H_EEEvvEEEEvNT_6ParamsE)
        /*0008*/ 	.word	0x0000005d


	//----- nvinfo : EIATTR_FRAME_SIZE
	.align		4
.L_19:
        /*000c*/ 	.byte	0x04, 0x11
        /*000e*/ 	.short	(.L_21 - .L_20)
	.align		4
.L_20:
        /*0010*/ 	.word	index@($__internal_2_$__cuda_sm10x_tcgen05_guardrail_trap_unallocated_columns_being_dealloced)
        /*0014*/ 	.word	0x00000008


	//----- nvinfo : EIATTR_FRAME_SIZE
	.align		4
.L_21:
        /*0018*/ 	.byte	0x04, 0x11
        /*001a*/ 	.short	(.L_23 - .L_22)
	.align		4
.L_22:
        /*001c*/ 	.word	index@($__internal_1_$__cuda_sm10x_tcgen05_guardrail_trap_phase_invalid_during_alloc)
        /*0020*/ 	.word	0x00000008


	//----- nvinfo : EIATTR_FRAME_SIZE
	.align		4
.L_23:
        /*0024*/ 	.byte	0x04, 0x11
        /*0026*/ 	.short	(.L_25 - .L_24)
	.align		4
.L_24:
        /*0028*/ 	.word	index@($__internal_0_$__cuda_sm10x_tcgen05_guardrail_trap_col_being_dealloced_not_returned_by_alloc)
        /*002c*/ 	.word	0x00000008


	//----- nvinfo : EIATTR_FRAME_SIZE
	.align		4
.L_25:
        /*0030*/ 	.byte	0x04, 0x11
        /*0032*/ 	.short	(.L_27 - .L_26)
	.align		4
.L_26:
        /*0034*/ 	.word	index@(_ZN7cutlass13device_kernelINS_4conv6kernel13ConvUniversalINS1_16ConvProblemShapeILNS1_8OperatorE1ELi3EEENS1_10collective14CollectiveConvINS1_47MainloopSm100TmaUmmaWarpSpecializedImplicitGemmILS5_1ELi54ELi3ELi1ELi2EN4cute5tupleIJNSA_1CILi2EEENSC_ILi1EEESE_EEEEENSB_IJNSC_ILi64EEESH_NSB_IJNSC_ILi32EEEEEEEEENS_12float_e4m3_tESL_NSA_8TiledMMAINSA_8MMA_AtomIJNSA_10MMA_TraitsINSA_19SM100_MMA_F8F6F4_SSEJSL_SL_fSH_SH_NSA_17integral_constantINSA_4UMMA5MajorELSS_0EEENSQ_ISS_LSS_1EEENSQ_INSR_7ScaleInELSV_0EEESW_EEEEEENSA_6LayoutINSB_IJSE_SE_SE_EEENSB_IJNSC_ILi0EEES11_S11_EEEEENSB_IJNSA_10UnderscoreES14_S14_EEEEENS7_6detail27Sm100ImplicitGemmTileTraitsINSA_20SM90_TMA_LOAD_IM2COLENSA_14ComposedLayoutINSA_7SwizzleILi1ELi4ELi3EEENSA_18smem_ptr_flag_bitsILi8EEENSZ_INSB_IJNSC_ILi8EEESI_EEENSB_IJSI_SE_EEEEEEEvEENS18_INSA_23SM90_TMA_LOAD_MULTICASTENS1A_INS1B_ILi2ELi4ELi3EEES1E_NSZ_INSB_IJSH_S1F_EEENSB_IJSE_SH_EEEEEEEvEEEENS_8epilogue10collective18CollectiveEpilogueINS1T_23Sm100TmaWarpSpecializedILi1ELi1ELi32ELb0ELb0EEEJSK_NSB_IJNSZ_ISH_SE_EES1Y_EEESL_NSB_IJNSB_IJllllEEESE_S11_EEESL_S21_NS1T_6fusion15FusionCallbacksIS1X_NS22_17LinearCombinationISL_fSL_fLNS_15FloatRoundStyleE2EEESK_S1Z_JEEENSA_5SM1004TMEM4LOAD26SM100_TMEM_LOAD_16dp32b32xES19_NS1A_IS1M_S1E_NSZ_INSB_IJS1F_SH_EEENSB_IJSH_SE_EEEEEEENSA_39AutoVectorizingCopyWithAssumedAlignmentILi128EEENSA_21SM90_TMA_STORE_IM2COLES2F_S2H_S2H_EEEvvEEEEvNT_6ParamsE)
        /*0038*/ 	.word	0x00000008


	//----- nvinfo : EIATTR_MIN_STACK_SIZE
	.align		4
.L_27:
        /*003c*/ 	.byte	0x04, 0x12
        /*003e*/ 	.short	(.L_29 - .L_28)
	.align		4
.L_28:
        /*0040*/ 	.word	index@(_ZN7cutlass13device_kernelINS_4conv6kernel13ConvUniversalINS1_16ConvProblemShapeILNS1_8OperatorE1ELi3EEENS1_10collective14CollectiveConvINS1_47MainloopSm100TmaUmmaWarpSpecializedImplicitGemmILS5_1ELi54ELi3ELi1ELi2EN4cute5tupleIJNSA_1CILi2EEENSC_ILi1EEESE_EEEEENSB_IJNSC_ILi64EEESH_NSB_IJNSC_ILi32EEEEEEEEENS_12float_e4m3_tESL_NSA_8TiledMMAINSA_8MMA_AtomIJNSA_10MMA_TraitsINSA_19SM100_MMA_F8F6F4_SSEJSL_SL_fSH_SH_NSA_17integral_constantINSA_4UMMA5MajorELSS_0EEENSQ_ISS_LSS_1EEENSQ_INSR_7ScaleInELSV_0EEESW_EEEEEENSA_6LayoutINSB_IJSE_SE_SE_EEENSB_IJNSC_ILi0EEES11_S11_EEEEENSB_IJNSA_10UnderscoreES14_S14_EEEEENS7_6detail27Sm100ImplicitGemmTileTraitsINSA_20SM90_TMA_LOAD_IM2COLENSA_14ComposedLayoutINSA_7SwizzleILi1ELi4ELi3EEENSA_18smem_ptr_flag_bitsILi8EEENSZ_INSB_IJNSC_ILi8EEESI_EEENSB_IJSI_SE_EEEEEEEvEENS18_INSA_23SM90_TMA_LOAD_MULTICASTENS1A_INS1B_ILi2ELi4ELi3EEES1E_NSZ_INSB_IJSH_S1F_EEENSB_IJSE_SH_EEEEEEEvEEEENS_8epilogue10collective18CollectiveEpilogueINS1T_23Sm100TmaWarpSpecializedILi1ELi1ELi32ELb0ELb0EEEJSK_NSB_IJNSZ_ISH_SE_EES1Y_EEESL_NSB_IJNSB_IJllllEEESE_S11_EEESL_S21_NS1T_6fusion15FusionCallbacksIS1X_NS22_17LinearCombinationISL_fSL_fLNS_15FloatRoundStyleE2EEESK_S1Z_JEEENSA_5SM1004TMEM4LOAD26SM100_TMEM_LOAD_16dp32b32xES19_NS1A_IS1M_S1E_NSZ_INSB_IJS1F_SH_EEENSB_IJSH_SE_EEEEEEENSA_39AutoVectorizingCopyWithAssumedAlignmentILi128EEENSA_21SM90_TMA_STORE_IM2COLES2F_S2H_S2H_EEEvvEEEEvNT_6ParamsE)
        /*0044*/ 	.word	0x00000008
.L_29:


//--------------------- .nv.compat                --------------------------
	.section	.nv.compat,"",@"SHT_CUDA_COMPAT_INFO"
	.align	4
        /*0000*/ 	.byte	0x02, 0x09, 0x01, 0x00, 0x02, 0x02, 0x02, 0x00, 0x02, 0x05, 0x05, 0x00, 0x03, 0x07, 0x01, 0x01
        /*0010*/ 	.byte	0x02, 0x03, 0x01, 0x00, 0x02, 0x06, 0x01, 0x00, 0x04, 0x0b, 0x08, 0x00, 0x09, 0x00, 0x00, 0x00
        /*0020*/ 	.byte	0x00, 0x00, 0x00, 0x00


//--------------------- .nv.info._ZN7cutlass13device_kernelINS_4conv6kernel13ConvUniversalINS1_16ConvProblemShapeILNS1_8OperatorE1ELi3EEENS1_10collective14CollectiveConvINS1_47MainloopSm100TmaUmmaWarpSpecializedImplicitGemmILS5_1ELi54ELi3ELi1ELi2EN4cute5tupleIJNSA_1CILi2EEENSC_ILi1EEESE_EEEEENSB_IJNSC_ILi64EEESH_NSB_IJNSC_ILi32EEEEEEEEENS_12float_e4m3_tESL_NSA_8TiledMMAINSA_8MMA_AtomIJNSA_10MMA_TraitsINSA_19SM100_MMA_F8F6F4_SSEJSL_SL_fSH_SH_NSA_17integral_constantINSA_4UMMA5MajorELSS_0EEENSQ_ISS_LSS_1EEENSQ_INSR_7ScaleInELSV_0EEESW_EEEEEENSA_6LayoutINSB_IJSE_SE_SE_EEENSB_IJNSC_ILi0EEES11_S11_EEEEENSB_IJNSA_10UnderscoreES14_S14_EEEEENS7_6detail27Sm100ImplicitGemmTileTraitsINSA_20SM90_TMA_LOAD_IM2COLENSA_14ComposedLayoutINSA_7SwizzleILi1ELi4ELi3EEENSA_18smem_ptr_flag_bitsILi8EEENSZ_INSB_IJNSC_ILi8EEESI_EEENSB_IJSI_SE_EEEEEEEvEENS18_INSA_23SM90_TMA_LOAD_MULTICASTENS1A_INS1B_ILi2ELi4ELi3EEES1E_NSZ_INSB_IJSH_S1F_EEENSB_IJSE_SH_EEEEEEEvEEEENS_8epilogue10collective18CollectiveEpilogueINS1T_23Sm100TmaWarpSpecializedILi1ELi1ELi32ELb0ELb0EEEJSK_NSB_IJNSZ_ISH_SE_EES1Y_EEESL_NSB_IJNSB_IJllllEEESE_S11_EEESL_S21_NS1T_6fusion15FusionCallbacksIS1X_NS22_17LinearCombinationISL_fSL_fLNS_15FloatRoundStyleE2EEESK_S1Z_JEEENSA_5SM1004TMEM4LOAD26SM100_TMEM_LOAD_16dp32b32xES19_NS1A_IS1M_S1E_NSZ_INSB_IJS1F_SH_EEENSB_IJSH_SE_EEEEEEENSA_39AutoVectorizingCopyWithAssumedAlignmentILi128EEENSA_21SM90_TMA_STORE_IM2COLES2F_S2H_S2H_EEEvvEEEEvNT_6ParamsE --------------------------
	.section	.nv.info._ZN7cutlass13device_kernelINS_4conv6kernel13ConvUniversalINS1_16ConvProblemShapeILNS1_8OperatorE1ELi3EEENS1_10collective14CollectiveConvINS1_47MainloopSm100TmaUmmaWarpSpecializedImplicitGemmILS5_1ELi54ELi3ELi1ELi2EN4cute5tupleIJNSA_1CILi2EEENSC_ILi1EEESE_EEEEENSB_IJNSC_ILi64EEESH_NSB_IJNSC_ILi32EEEEEEEEENS_12float_e4m3_tESL_NSA_8TiledMMAINSA_8MMA_AtomIJNSA_10MMA_TraitsINSA_19SM100_MMA_F8F6F4_SSEJSL_SL_fSH_SH_NSA_17integral_constantINSA_4UMMA5MajorELSS_0EEENSQ_ISS_LSS_1EEENSQ_INSR_7ScaleInELSV_0EEESW_EEEEEENSA_6LayoutINSB_IJSE_SE_SE_EEENSB_IJNSC_ILi0EEES11_S11_EEEEENSB_IJNSA_10UnderscoreES14_S14_EEEEENS7_6detail27Sm100ImplicitGemmTileTraitsINSA_20SM90_TMA_LOAD_IM2COLENSA_14ComposedLayoutINSA_7SwizzleILi1ELi4ELi3EEENSA_18smem_ptr_flag_bitsILi8EEENSZ_INSB_IJNSC_ILi8EEESI_EEENSB_IJSI_SE_EEEEEEEvEENS18_INSA_23SM90_TMA_LOAD_MULTICASTENS1A_INS1B_ILi2ELi4ELi3EEES1E_NSZ_INSB_IJSH_S1F_EEENSB_IJSE_SH_EEEEEEEvEEEENS_8epilogue10collective18CollectiveEpilogueINS1T_23Sm100TmaWarpSpecializedILi1ELi1ELi32ELb0ELb0EEEJSK_NSB_IJNSZ_ISH_SE_EES1Y_EEESL_NSB_IJNSB_IJllllEEESE_S11_EEESL_S21_NS1T_6fusion15FusionCallbacksIS1X_NS22_17LinearCombinationISL_fSL_fLNS_15FloatRoundStyleE2EEESK_S1Z_JEEENSA_5SM1004TMEM4LOAD26SM100_TMEM_LOAD_16dp32b32xES19_NS1A_IS1M_S1E_NSZ_INSB_IJS1F_SH_EEENSB_IJSH_SE_EEEEEEENSA_39AutoVectorizingCopyWithAssumedAlignmentILi128EEENSA_21SM90_TMA_STORE_IM2COLES2F_S2H_S2H_EEEvvEEEEvNT_6ParamsE,"",@"SHT_CUDA_INFO"
	.sectionflags	@""
	.align	4


	//----- nvinfo : EIATTR_CUDA_API_VERSION
	.align		4
        /*0000*/ 	.byte	0x04, 0x37
        /*0002*/ 	.short	(.L_31 - .L_30)
.L_30:
        /*0004*/ 	.word	0x00000082


	//----- nvinfo : EIATTR_KPARAM_INFO
	.align		4
.L_31:
        /*0008*/ 	.byte	0x04, 0x17
        /*000a*/ 	.short	(.L_33 - .L_32)
.L_32:
        /*000c*/ 	.word	0x00000000
        /*0010*/ 	.short	0x0000
        /*0012*/ 	.short	0x0000
        /*0014*/ 	.byte	0x00, 0xf0, 0x01, 0x24


	//----- nvinfo : EIATTR_AT_ENTRY_FRAGMENTS
	.align		4
.L_33:
        /*0018*/ 	.byte	0x04, 0x4f
        /*001a*/ 	.short	(.L_35 - .L_34)


	//   ....[0]....
.L_34:
        /*001c*/ 	.word	0x00000006


	//----- nvinfo : EIATTR_RESERVED_SMEM_USED
	.align		4
.L_35:
        /*0020*/ 	.byte	0x01, 0x41
	.zero		2


	//----- nvinfo : EIATTR_SPARSE_MMA_MASK
	.align		4
        /*0024*/ 	.byte	0x03, 0x50
        /*0026*/ 	.short	0x0000


	//----- nvinfo : EIATTR_TCGEN05_1CTA_USED
	.align		4
        /*0028*/ 	.byte	0x01, 0x51
	.zero		2


	//----- nvinfo : EIATTR_MAXREG_COUNT
	.align		4
        /*002c*/ 	.byte	0x03, 0x1b
        /*002e*/ 	.short	0x00ff


	//----- nvinfo : EIATTR_NUM_BARRIERS
	.align		4
        /*0030*/ 	.byte	0x02, 0x4c
        /*0032*/ 	.byte	0x07
	.zero		1


	//----- nvinfo : EIATTR_EXTERNS
	.align		4
        /*0034*/ 	.byte	0x04, 0x0f
        /*0036*/ 	.short	(.L_37 - .L_36)


	//   ....[0]....
	.align		4
.L_36:
        /*0038*/ 	.word	index@(__assertfail)


	//----- nvinfo : EIATTR_MERCURY_ISA_VERSION
	.align		4
.L_37:
        /*003c*/ 	.byte	0x03, 0x5f
        /*003e*/ 	.short	0x0101


	//----- nvinfo : EIATTR_INT_WARP_WIDE_INSTR_OFFSETS
	.align		4
        /*0040*/ 	.byte	0x04, 0x31
        /*0042*/ 	.short	(.L_39 - .L_38)


	//   ....[0]....
.L_38:
        /*0044*/ 	.word	0x00005e20


	//   ....[1]....
        /*0048*/ 	.word	0x00005e40


	//   ....[2]....
        /*004c*/ 	.word	0x00005e70


	//   ....[3]....
        /*0050*/ 	.word	0x00006a00


	//   ....[4]....
        /*0054*/ 	.word	0x00006c70


	//----- nvinfo : EIATTR_COOP_GROUP_MASK_REGIDS
	.align		4
.L_39:
        /*0058*/ 	.byte	0x04, 0x29
        /*005a*/ 	.short	(.L_41 - .L_40)


	//   ....[0]....
.L_40:
        /*005c*/ 	.word	0xffffffff


	//   ....[1]....
        /*0060*/ 	.word	0xffffffff


	//   ....[2]....
        /*0064*/ 	.word	0xffffffff


	//   ....[3]....
        /*0068*/ 	.word	0xffffffff


	//   ....[4]....
        /*006c*/ 	.word	0xffffffff


	//   ....[5]....
        /*0070*/ 	.word	0xffffffff


	//   ....[6]....
        /*0074*/ 	.word	0xffffffff


	//   ....[7]....
        /*0078*/ 	.word	0xffffffff


	//   ....[8]....
        /*007c*/ 	.word	0xffffffff


	//   ....[9]....
        /*0080*/ 	.word	0xffffffff


	//   ....[10]....
        /*0084*/ 	.word	0xffffffff


	//   ....[11]....
        /*0088*/ 	.word	0xffffffff


	//   ....[12]....
        /*008c*/ 	.word	0xffffffff


	//----- nvinfo : EIATTR_COOP_GROUP_INSTR_OFFSETS
	.align		4
.L_41:
        /*0090*/ 	.byte	0x04, 0x28
        /*0092*/ 	.short	(.L_43 - .L_42)


	//   ....[0]....
.L_42:
        /*0094*/ 	.word	0x00000090


	//   ....[1]....
        /*0098*/ 	.word	0x00000500


	//   ....[2]....
        /*009c*/ 	.word	0x00000d00


	//   ....[3]....
        /*00a0*/ 	.word	0x00000e40


	//   ....[4]....
        /*00a4*/ 	.word	0x00000f40


	//   ....[5]....
        /*00a8*/ 	.word	0x00001090


	//   ....[6]....
        /*00ac*/ 	.word	0x00001290


	//   ....[7]....
        /*00b0*/ 	.word	0x00002ab0


	//   ....[8]....
        /*00b4*/ 	.word	0x000052e0


	//   ....[9]....
        /*00b8*/ 	.word	0x000054f0


	//   ....[10]....
        /*00bc*/ 	.word	0x00005520


	//   ....[11]....
        /*00c0*/ 	.word	0x00005d00


	//   ....[12]....
        /*00c4*/ 	.word	0x00005f40


	//----- nvinfo : EIATTR_VRC_CTA_INIT_COUNT
	.align		4
.L_43:
        /*00c8*/ 	.byte	0x02, 0x4a
        /*00ca*/ 	.byte	0x80
	.zero		1


	//----- nvinfo : EIATTR_SYSCALL_OFFSETS
	.align		4
        /*00cc*/ 	.byte	0x04, 0x46
        /*00ce*/ 	.short	(.L_45 - .L_44)


	//   ....[0]....
.L_44:
        /*00d0*/ 	.word	0x00007800


	//   ....[1]....
        /*00d4*/ 	.word	0x00007940


	//   ....[2]....
        /*00d8*/ 	.word	0x000080b0


	//----- nvinfo : EIATTR_MBARRIER_INSTR_OFFSETS
	.align		4
.L_45:
        /*00dc*/ 	.byte	0x04, 0x39
        /*00de*/ 	.short	(.L_47 - .L_46)


	//   ....[0]....
.L_46:
        /*00e0*/ 	.word	0x00000620
        /*00e4*/ 	.word	0x000000ff
        /*00e8*/ 	.word	0x00000000
        /*00ec*/ 	.short	0x0100
        /*00ee*/ 	.byte	0x04
	.zero		1


	//   ....[1]....
        /*00f0*/ 	.word	0x00000630
        /*00f4*/ 	.word	0x000000ff
        /*00f8*/ 	.word	0x000001b0
        /*00fc*/ 	.short	0x0100
        /*00fe*/ 	.byte	0x04
	.zero		1


	//   ....[2]....
        /*0100*/ 	.word	0x00000640
        /*0104*/ 	.word	0x000000ff
        /*0108*/ 	.word	0x00000008
        /*010c*/ 	.short	0x0100
        /*010e*/ 	.byte	0x04
	.zero		1


	//   ....[3]....
        /*0110*/ 	.word	0x00000650
        /*0114*/ 	.word	0x000000ff
        /*0118*/ 	.word	0x000001b8
        /*011c*/ 	.short	0x0100
        /*011e*/ 	.byte	0x04
	.zero		1


	//   ....[4]....
        /*0120*/ 	.word	0x00000660
        /*0124*/ 	.word	0x000000ff
        /*0128*/ 	.word	0x00000010
        /*012c*/ 	.short	0x0100
        /*012e*/ 	.byte	0x04
	.zero		1


	//   ....[5]....
        /*0130*/ 	.word	0x00000670
        /*0134*/ 	.word	0x000000ff
        /*0138*/ 	.word	0x000001c0
        /*013c*/ 	.short	0x0100
        /*013e*/ 	.byte	0x04
	.zero		1


	//   ....[6]....
        /*0140*/ 	.word	0x00000680
        /*0144*/ 	.word	0x000000ff
        /*0148*/ 	.word	0x00000018
        /*014c*/ 	.short	0x0100
        /*014e*/ 	.byte	0x04
	.zero		1


	//   ....[7]....
        /*0150*/ 	.word	0x00000690
        /*0154*/ 	.word	0x000000ff
        /*0158*/ 	.word	0x000001c8
        /*015c*/ 	.short	0x0100
        /*015e*/ 	.byte	0x04
	.zero		1


	//   ....[8]....
        /*0160*/ 	.word	0x000006a0
        /*0164*/ 	.word	0x000000ff
        /*0168*/ 	.word	0x00000020
        /*016c*/ 	.short	0x0100
        /*016e*/ 	.byte	0x04
	.zero		1


	//   ....[9]....
        /*0170*/ 	.word	0x000006b0
        /*0174*/ 	.word	0x000000ff
        /*0178*/ 	.word	0x000001d0
        /*017c*/ 	.short	0x0100
        /*017e*/ 	.byte	0x04
	.zero		1


	//   ....[10]....
        /*0180*/ 	.word	0x000006c0
        /*0184*/ 	.word	0x000000ff
        /*0188*/ 	.word	0x00000028
        /*018c*/ 	.short	0x0100
        /*018e*/ 	.byte	0x04
	.zero		1


	//   ....[11]....
        /*0190*/ 	.word	0x000006d0
        /*0194*/ 	.word	0x000000ff
        /*0198*/ 	.word	0x000001d8
        /*019c*/ 	.short	0x0100
        /*019e*/ 	.byte	0x04
	.zero		1


	//   ....[12]....
        /*01a0*/ 	.word	0x000006e0
        /*01a4*/ 	.word	0x000000ff
        /*01a8*/ 	.word	0x00000030
        /*01ac*/ 	.short	0x0100
        /*01ae*/ 	.byte	0x04
	.zero		1


	//   ....[13]....
        /*01b0*/ 	.word	0x000006f0
        /*01b4*/ 	.word	0x000000ff
        /*01b8*/ 	.word	0x000001e0
        /*01bc*/ 	.short	0x0100
        /*01be*/ 	.byte	0x04
	.zero		1


	//   ....[14]....
        /*01c0*/ 	.word	0x00000700
        /*01c4*/ 	.word	0x000000ff
        /*01c8*/ 	.word	0x00000038
        /*01cc*/ 	.short	0x0100
        /*01ce*/ 	.byte	0x04
	.zero		1


	//   ....[15]....
        /*01d0*/ 	.word	0x00000710
        /*01d4*/ 	.word	0x000000ff
        /*01d8*/ 	.word	0x000001e8
        /*01dc*/ 	.short	0x0100
        /*01de*/ 	.byte	0x04
	.zero		1


	//   ....[16]....
        /*01e0*/ 	.word	0x00000720
        /*01e4*/ 	.word	0x000000ff
        /*01e8*/ 	.word	0x00000040
        /*01ec*/ 	.short	0x0100
        /*01ee*/ 	.byte	0x04
	.zero		1


	//   ....[17]....
        /*01f0*/ 	.word	0x00000730
        /*01f4*/ 	.word	0x000000ff
        /*01f8*/ 	.word	0x000001f0
        /*01fc*/ 	.short	0x0100
        /*01fe*/ 	.byte	0x04
	.zero		1


	//   ....[18]....
        /*0200*/ 	.word	0x00000740
        /*0204*/ 	.word	0x000000ff
        /*0208*/ 	.word	0x00000048
        /*020c*/ 	.short	0x0100
        /*020e*/ 	.byte	0x04
	.zero		1


	//   ....[19]....
        /*0210*/ 	.word	0x00000750
        /*0214*/ 	.word	0x000000ff
        /*0218*/ 	.word	0x000001f8
        /*021c*/ 	.short	0x0100
        /*021e*/ 	.byte	0x04
	.zero		1


	//   ....[20]....
        /*0220*/ 	.word	0x00000760
        /*0224*/ 	.word	0x000000ff
        /*0228*/ 	.word	0x00000050
        /*022c*/ 	.short	0x0100
        /*022e*/ 	.byte	0x04
	.zero		1


	//   ....[21]....
        /*0230*/ 	.word	0x00000770
        /*0234*/ 	.word	0x000000ff
        /*0238*/ 	.word	0x00000200
        /*023c*/ 	.short	0x0100
        /*023e*/ 	.byte	0x04
	.zero		1


	//   ....[22]....
        /*0240*/ 	.word	0x00000780
        /*0244*/ 	.word	0x000000ff
        /*0248*/ 	.word	0x00000058
        /*024c*/ 	.short	0x0100
        /*024e*/ 	.byte	0x04
	.zero		1


	//   ....[23]....
        /*0250*/ 	.word	0x00000790
        /*0254*/ 	.word	0x000000ff
        /*0258*/ 	.word	0x00000208
        /*025c*/ 	.short	0x0100
        /*025e*/ 	.byte	0x04
	.zero		1


	//   ....[24]....
        /*0260*/ 	.word	0x000007a0
        /*0264*/ 	.word	0x000000ff
        /*0268*/ 	.word	0x00000060
        /*026c*/ 	.short	0x0100
        /*026e*/ 	.byte	0x04
	.zero		1


	//   ....[25]....
        /*0270*/ 	.word	0x000007b0
        /*0274*/ 	.word	0x000000ff
        /*0278*/ 	.word	0x00000210
        /*027c*/ 	.short	0x0100
        /*027e*/ 	.byte	0x04
	.zero		1


	//   ....[26]....
        /*0280*/ 	.word	0x000007c0
        /*0284*/ 	.word	0x000000ff
        /*0288*/ 	.word	0x00000068
        /*028c*/ 	.short	0x0100
        /*028e*/ 	.byte	0x04
	.zero		1


	//   ....[27]....
        /*0290*/ 	.word	0x000007d0
        /*0294*/ 	.word	0x000000ff
        /*0298*/ 	.word	0x00000218
        /*029c*/ 	.short	0x0100
        /*029e*/ 	.byte	0x04
	.zero		1


	//   ....[28]....
        /*02a0*/ 	.word	0x000007e0
        /*02a4*/ 	.word	0x000000ff
        /*02a8*/ 	.word	0x00000070
        /*02ac*/ 	.short	0x0100
        /*02ae*/ 	.byte	0x04
	.zero		1


	//   ....[29]....
        /*02b0*/ 	.word	0x000007f0
        /*02b4*/ 	.word	0x000000ff
        /*02b8*/ 	.word	0x00000220
        /*02bc*/ 	.short	0x0100
        /*02be*/ 	.byte	0x04
	.zero		1


	//   ....[30]....
        /*02c0*/ 	.word	0x00000800
        /*02c4*/ 	.word	0x000000ff
        /*02c8*/ 	.word	0x00000078
        /*02cc*/ 	.short	0x0100
        /*02ce*/ 	.byte	0x04
	.zero		1


	//   ....[31]....
        /*02d0*/ 	.word	0x00000810
        /*02d4*/ 	.word	0x000000ff
        /*02d8*/ 	.word	0x00000228
        /*02dc*/ 	.short	0x0100
        /*02de*/ 	.byte	0x04
	.zero		1


	//   ....[32]....
        /*02e0*/ 	.word	0x00000820
        /*02e4*/ 	.word	0x000000ff
        /*02e8*/ 	.word	0x00000080
        /*02ec*/ 	.short	0x0100
        /*02ee*/ 	.byte	0x04
	.zero		1


	//   ....[33]....
        /*02f0*/ 	.word	0x00000830
        /*02f4*/ 	.word	0x000000ff
        /*02f8*/ 	.word	0x00000230
        /*02fc*/ 	.short	0x0100
        /*02fe*/ 	.byte	0x04
	.zero		1


	//   ....[34]....
        /*0300*/ 	.word	0x00000840
        /*0304*/ 	.word	0x000000ff
        /*0308*/ 	.word	0x00000088
        /*030c*/ 	.short	0x0100
        /*030e*/ 	.byte	0x04
	.zero		1


	//   ....[35]....
        /*0310*/ 	.word	0x00000850
        /*0314*/ 	.word	0x000000ff
        /*0318*/ 	.word	0x00000238
        /*031c*/ 	.short	0x0100
        /*031e*/ 	.byte	0x04
	.zero		1


	//   ....[36]....
        /*0320*/ 	.word	0x00000860
        /*0324*/ 	.word	0x000000ff
        /*0328*/ 	.word	0x00000090
        /*032c*/ 	.short	0x0100
        /*032e*/ 	.byte	0x04
	.zero		1


	//   ....[37]....
        /*0330*/ 	.word	0x00000870
        /*0334*/ 	.word	0x000000ff
        /*0338*/ 	.word	0x00000240
        /*033c*/ 	.short	0x0100
        /*033e*/ 	.byte	0x04
	.zero		1


	//   ....[38]....
        /*0340*/ 	.word	0x00000880
        /*0344*/ 	.word	0x000000ff
        /*0348*/ 	.word	0x00000098
        /*034c*/ 	.short	0x0100
        /*034e*/ 	.byte	0x04
	.zero		1


	//   ....[39]....
        /*0350*/ 	.word	0x00000890
        /*0354*/ 	.word	0x000000ff
        /*0358*/ 	.word	0x00000248
        /*035c*/ 	.short	0x0100
        /*035e*/ 	.byte	0x04
	.zero		1


	//   ....[40]....
        /*0360*/ 	.word	0x000008a0
        /*0364*/ 	.word	0x000000ff
        /*0368*/ 	.word	0x000000a0
        /*036c*/ 	.short	0x0100
        /*036e*/ 	.byte	0x04
	.zero		1


	//   ....[41]....
        /*0370*/ 	.word	0x000008b0
        /*0374*/ 	.word	0x000000ff
        /*0378*/ 	.word	0x00000250
        /*037c*/ 	.short	0x0100
        /*037e*/ 	.byte	0x04
	.zero		1


	//   ....[42]....
        /*0380*/ 	.word	0x000008c0
        /*0384*/ 	.word	0x000000ff
        /*0388*/ 	.word	0x000000a8
        /*038c*/ 	.short	0x0100
        /*038e*/ 	.byte	0x04
	.zero		1


	//   ....[43]....
        /*0390*/ 	.word	0x000008d0
        /*0394*/ 	.word	0x000000ff
        /*0398*/ 	.word	0x00000258
        /*039c*/ 	.short	0x0100
        /*039e*/ 	.byte	0x04
	.zero		1


	//   ....[44]....
        /*03a0*/ 	.word	0x000008e0
        /*03a4*/ 	.word	0x000000ff
        /*03a8*/ 	.word	0x000000b0
        /*03ac*/ 	.short	0x0100
        /*03ae*/ 	.byte	0x04
	.zero		1


	//   ....[45]....
        /*03b0*/ 	.word	0x000008f0
        /*03b4*/ 	.word	0x000000ff
        /*03b8*/ 	.word	0x00000260
        /*03bc*/ 	.short	0x0100
        /*03be*/ 	.byte	0x04
	.zero		1


	//   ....[46]....
        /*03c0*/ 	.word	0x00000900
        /*03c4*/ 	.word	0x000000ff
        /*03c8*/ 	.word	0x000000b8
        /*03cc*/ 	.short	0x0100
        /*03ce*/ 	.byte	0x04
	.zero		1


	//   ....[47]....
        /*03d0*/ 	.word	0x00000910
        /*03d4*/ 	.word	0x000000ff
        /*03d8*/ 	.word	0x00000268
        /*03dc*/ 	.short	0x0100
        /*03de*/ 	.byte	0x04
	.zero		1


	//   ....[48]....
        /*03e0*/ 	.word	0x00000920
        /*03e4*/ 	.word	0x000000ff
        /*03e8*/ 	.word	0x000000c0
        /*03ec*/ 	.short	0x0100
        /*03ee*/ 	.byte	0x04
	.zero		1


	//   ....[49]....
        /*03f0*/ 	.word	0x00000930
        /*03f4*/ 	.word	0x000000ff
        /*03f8*/ 	.word	0x00000270
        /*03fc*/ 	.short	0x0100
        /*03fe*/ 	.byte	0x04
	.zero		1


	//   ....[50]....
        /*0400*/ 	.word	0x00000940
        /*0404*/ 	.word	0x000000ff
        /*0408*/ 	.word	0x000000c8
        /*040c*/ 	.short	0x0100
        /*040e*/ 	.byte	0x04
	.zero		1


	//   ....[51]....
        /*0410*/ 	.word	0x00000950
        /*0414*/ 	.word	0x000000ff
        /*0418*/ 	.word	0x00000278
        /*041c*/ 	.short	0x0100
        /*041e*/ 	.byte	0x04
	.zero		1


	//   ....[52]....
        /*0420*/ 	.word	0x00000960
        /*0424*/ 	.word	0x000000ff
        /*0428*/ 	.word	0x000000d0
        /*042c*/ 	.short	0x0100
        /*042e*/ 	.byte	0x04
	.zero		1


	//   ....[53]....
        /*0430*/ 	.word	0x00000970
        /*0434*/ 	.word	0x000000ff
        /*0438*/ 	.word	0x00000280
        /*043c*/ 	.short	0x0100
        /*043e*/ 	.byte	0x04
	.zero		1


	//   ....[54]....
        /*0440*/ 	.word	0x00000980
        /*0444*/ 	.word	0x000000ff
        /*0448*/ 	.word	0x000000d8
        /*044c*/ 	.short	0x0100
        /*044e*/ 	.byte	0x04
	.zero		1


	//   ....[55]....
        /*0450*/ 	.word	0x00000990
        /*0454*/ 	.word	0x000000ff
        /*0458*/ 	.word	0x00000288
        /*045c*/ 	.short	0x0100
        /*045e*/ 	.byte	0x04
	.zero		1


	//   ....[56]....
        /*0460*/ 	.word	0x000009a0
        /*0464*/ 	.word	0x000000ff
        /*0468*/ 	.word	0x000000e0
        /*046c*/ 	.short	0x0100
        /*046e*/ 	.byte	0x04
	.zero		1


	//   ....[57]....
        /*0470*/ 	.word	0x000009b0
        /*0474*/ 	.word	0x000000ff
        /*0478*/ 	.word	0x00000290
        /*047c*/ 	.short	0x0100
        /*047e*/ 	.byte	0x04
	.zero		1


	//   ....[58]....
        /*0480*/ 	.word	0x000009c0
        /*0484*/ 	.word	0x000000ff
        /*0488*/ 	.word	0x000000e8
        /*048c*/ 	.short	0x0100
        /*048e*/ 	.byte	0x04
	.zero		1


	//   ....[59]....
        /*0490*/ 	.word	0x000009d0
        /*0494*/ 	.word	0x000000ff
        /*0498*/ 	.word	0x00000298
        /*049c*/ 	.short	0x0100
        /*049e*/ 	.byte	0x04
	.zero		1


	//   ....[60]....
        /*04a0*/ 	.word	0x000009e0
        /*04a4*/ 	.word	0x000000ff
        /*04a8*/ 	.word	0x000000f0
        /*04ac*/ 	.short	0x0100
        /*04ae*/ 	.byte	0x04
	.zero		1


	//   ....[61]....
        /*04b0*/ 	.word	0x000009f0
        /*04b4*/ 	.word	0x000000ff
        /*04b8*/ 	.word	0x000002a0
        /*04bc*/ 	.short	0x0100
        /*04be*/ 	.byte	0x04
	.zero		1


	//   ....[62]....
        /*04c0*/ 	.word	0x00000a00
        /*04c4*/ 	.word	0x000000ff
        /*04c8*/ 	.word	0x000000f8
        /*04cc*/ 	.short	0x0100
        /*04ce*/ 	.byte	0x04
	.zero		1


	//   ....[63]....
        /*04d0*/ 	.word	0x00000a10
        /*04d4*/ 	.word	0x000000ff
        /*04d8*/ 	.word	0x000002a8
        /*04dc*/ 	.short	0x0100
        /*04de*/ 	.byte	0x04
	.zero		1


	//   ....[64]....
        /*04e0*/ 	.word	0x00000a20
        /*04e4*/ 	.word	0x000000ff
        /*04e8*/ 	.word	0x00000100
        /*04ec*/ 	.short	0x0100
        /*04ee*/ 	.byte	0x04
	.zero		1


	//   ....[65]....
        /*04f0*/ 	.word	0x00000a30
        /*04f4*/ 	.word	0x000000ff
        /*04f8*/ 	.word	0x000002b0
        /*04fc*/ 	.short	0x0100
        /*04fe*/ 	.byte	0x04
	.zero		1


	//   ....[66]....
        /*0500*/ 	.word	0x00000a40
        /*0504*/ 	.word	0x000000ff
        /*0508*/ 	.word	0x00000108
        /*050c*/ 	.short	0x0100
        /*050e*/ 	.byte	0x04
	.zero		1


	//   ....[67]....
        /*0510*/ 	.word	0x00000a50
        /*0514*/ 	.word	0x000000ff
        /*0518*/ 	.word	0x000002b8
        /*051c*/ 	.short	0x0100
        /*051e*/ 	.byte	0x04
	.zero		1


	//   ....[68]....
        /*0520*/ 	.word	0x00000a60
        /*0524*/ 	.word	0x000000ff
        /*0528*/ 	.word	0x00000110
        /*052c*/ 	.short	0x0100
        /*052e*/ 	.byte	0x04
	.zero		1


	//   ....[69]....
        /*0530*/ 	.word	0x00000a70
        /*0534*/ 	.word	0x000000ff
        /*0538*/ 	.word	0x000002c0
        /*053c*/ 	.short	0x0100
        /*053e*/ 	.byte	0x04
	.zero		1


	//   ....[70]....
        /*0540*/ 	.word	0x00000a80
        /*0544*/ 	.word	0x000000ff
        /*0548*/ 	.word	0x00000118
        /*054c*/ 	.short	0x0100
        /*054e*/ 	.byte	0x04
	.zero		1


	//   ....[71]....
        /*0550*/ 	.word	0x00000a90
        /*0554*/ 	.word	0x000000ff
        /*0558*/ 	.word	0x000002c8
        /*055c*/ 	.short	0x0100
        /*055e*/ 	.byte	0x04
	.zero		1


	//   ....[72]....
        /*0560*/ 	.word	0x00000aa0
        /*0564*/ 	.word	0x000000ff
        /*0568*/ 	.word	0x00000120
        /*056c*/ 	.short	0x0100
        /*056e*/ 	.byte	0x04
	.zero		1


	//   ....[73]....
        /*0570*/ 	.word	0x00000ab0
        /*0574*/ 	.word	0x000000ff
        /*0578*/ 	.word	0x000002d0
        /*057c*/ 	.short	0x0100
        /*057e*/ 	.byte	0x04
	.zero		1


	//   ....[74]....
        /*0580*/ 	.word	0x00000ac0
        /*0584*/ 	.word	0x000000ff
        /*0588*/ 	.word	0x00000128
        /*058c*/ 	.short	0x0100
        /*058e*/ 	.byte	0x04
	.zero		1


	//   ....[75]....
        /*0590*/ 	.word	0x00000ad0
        /*0594*/ 	.word	0x000000ff
        /*0598*/ 	.word	0x000002d8
        /*059c*/ 	.short	0x0100
        /*059e*/ 	.byte	0x04
	.zero		1


	//   ....[76]....
        /*05a0*/ 	.word	0x00000ae0
        /*05a4*/ 	.word	0x000000ff
        /*05a8*/ 	.word	0x00000130
        /*05ac*/ 	.short	0x0100
        /*05ae*/ 	.byte	0x04
	.zero		1


	//   ....[77]....
        /*05b0*/ 	.word	0x00000af0
        /*05b4*/ 	.word	0x000000ff
        /*05b8*/ 	.word	0x000002e0
        /*05bc*/ 	.short	0x0100
        /*05be*/ 	.byte	0x04
	.zero		1


	//   ....[78]....
        /*05c0*/ 	.word	0x00000b00
        /*05c4*/ 	.word	0x000000ff
        /*05c8*/ 	.word	0x00000138
        /*05cc*/ 	.short	0x0100
        /*05ce*/ 	.byte	0x04
	.zero		1


	//   ....[79]....
        /*05d0*/ 	.word	0x00000b10
        /*05d4*/ 	.word	0x000000ff
        /*05d8*/ 	.word	0x000002e8
        /*05dc*/ 	.short	0x0100
        /*05de*/ 	.byte	0x04
	.zero		1


	//   ....[80]....
        /*05e0*/ 	.word	0x00000b20
        /*05e4*/ 	.word	0x000000ff
        /*05e8*/ 	.word	0x00000140
        /*05ec*/ 	.short	0x0100
        /*05ee*/ 	.byte	0x04
	.zero		1


	//   ....[81]....
        /*05f0*/ 	.word	0x00000b30
        /*05f4*/ 	.word	0x000000ff
        /*05f8*/ 	.word	0x000002f0
        /*05fc*/ 	.short	0x0100
        /*05fe*/ 	.byte	0x04
	.zero		1


	//   ....[82]....
        /*0600*/ 	.word	0x00000b40
        /*0604*/ 	.word	0x000000ff
        /*0608*/ 	.word	0x00000148
        /*060c*/ 	.short	0x0100
        /*060e*/ 	.byte	0x04
	.zero		1


	//   ....[83]....
        /*0610*/ 	.word	0x00000b50
        /*0614*/ 	.word	0x000000ff
        /*0618*/ 	.word	0x000002f8
        /*061c*/ 	.short	0x0100
        /*061e*/ 	.byte	0x04
	.zero		1


	//   ....[84]....
        /*0620*/ 	.word	0x00000b60
        /*0624*/ 	.word	0x000000ff
        /*0628*/ 	.word	0x00000150
        /*062c*/ 	.short	0x0100
        /*062e*/ 	.byte	0x04
	.zero		1


	//   ....[85]....
        /*0630*/ 	.word	0x00000b70
        /*0634*/ 	.word	0x000000ff
        /*0638*/ 	.word	0x00000300
        /*063c*/ 	.short	0x0100
        /*063e*/ 	.byte	0x04
	.zero		1


	//   ....[86]....
        /*0640*/ 	.word	0x00000b80
        /*0644*/ 	.word	0x000000ff
        /*0648*/ 	.word	0x00000158
        /*064c*/ 	.short	0x0100
        /*064e*/ 	.byte	0x04
	.zero		1


	//   ....[87]....
        /*0650*/ 	.word	0x00000b90
        /*0654*/ 	.word	0x000000ff
        /*0658*/ 	.word	0x00000308
        /*065c*/ 	.short	0x0100
        /*065e*/ 	.byte	0x04
	.zero		1


	//   ....[88]....
        /*0660*/ 	.word	0x00000ba0
        /*0664*/ 	.word	0x000000ff
        /*0668*/ 	.word	0x00000160
        /*066c*/ 	.short	0x0100
        /*066e*/ 	.byte	0x04
	.zero		1


	//   ....[89]....
        /*0670*/ 	.word	0x00000bb0
        /*0674*/ 	.word	0x000000ff
        /*0678*/ 	.word	0x00000310
        /*067c*/ 	.short	0x0100
        /*067e*/ 	.byte	0x04
	.zero		1


	//   ....[90]....
        /*0680*/ 	.word	0x00000bc0
        /*0684*/ 	.word	0x000000ff
        /*0688*/ 	.word	0x00000168
        /*068c*/ 	.short	0x0100
        /*068e*/ 	.byte	0x04
	.zero		1


	//   ....[91]....
        /*0690*/ 	.word	0x00000bd0
        /*0694*/ 	.word	0x000000ff
        /*0698*/ 	.word	0x00000318
        /*069c*/ 	.short	0x0100
        /*069e*/ 	.byte	0x04
	.zero		1


	//   ....[92]....
        /*06a0*/ 	.word	0x00000be0
        /*06a4*/ 	.word	0x000000ff
        /*06a8*/ 	.word	0x00000170
        /*06ac*/ 	.short	0x0100
        /*06ae*/ 	.byte	0x04
	.zero		1


	//   ....[93]....
        /*06b0*/ 	.word	0x00000bf0
        /*06b4*/ 	.word	0x000000ff
        /*06b8*/ 	.word	0x00000320
        /*06bc*/ 	.short	0x0100
        /*06be*/ 	.byte	0x04
	.zero		1


	//   ....[94]....
        /*06c0*/ 	.word	0x00000c00
        /*06c4*/ 	.word	0x000000ff
        /*06c8*/ 	.word	0x00000178
        /*06cc*/ 	.short	0x0100
        /*06ce*/ 	.byte	0x04
	.zero		1


	//   ....[95]....
        /*06d0*/ 	.word	0x00000c10
        /*06d4*/ 	.word	0x000000ff
        /*06d8*/ 	.word	0x00000328
        /*06dc*/ 	.short	0x0100
        /*06de*/ 	.byte	0x04
	.zero		1


	//   ....[96]....
        /*06e0*/ 	.word	0x00000c20
        /*06e4*/ 	.word	0x000000ff
        /*06e8*/ 	.word	0x00000180
        /*06ec*/ 	.short	0x0100
        /*06ee*/ 	.byte	0x04
	.zero		1


	//   ....[97]....
        /*06f0*/ 	.word	0x00000c30
        /*06f4*/ 	.word	0x000000ff
        /*06f8*/ 	.word	0x00000330
        /*06fc*/ 	.short	0x0100
        /*06fe*/ 	.byte	0x04
	.zero		1


	//   ....[98]....
        /*0700*/ 	.word	0x00000c40
        /*0704*/ 	.word	0x000000ff
        /*0708*/ 	.word	0x00000188
        /*070c*/ 	.short	0x0100
        /*070e*/ 	.byte	0x04
	.zero		1


	//   ....[99]....
        /*0710*/ 	.word	0x00000c50
        /*0714*/ 	.word	0x000000ff
        /*0718*/ 	.word	0x00000338
        /*071c*/ 	.short	0x0100
        /*071e*/ 	.byte	0x04
	.zero		1


	//   ....[100]....
        /*0720*/ 	.word	0x00000c60
        /*0724*/ 	.word	0x000000ff
        /*0728*/ 	.word	0x00000190
        /*072c*/ 	.short	0x0100
        /*072e*/ 	.byte	0x04
	.zero		1


	//   ....[101]....
        /*0730*/ 	.word	0x00000c70
        /*0734*/ 	.word	0x000000ff
        /*0738*/ 	.word	0x00000340
        /*073c*/ 	.short	0x0100
        /*073e*/ 	.byte	0x04
	.zero		1


	//   ....[102]....
        /*0740*/ 	.word	0x00000c80
        /*0744*/ 	.word	0x000000ff
        /*0748*/ 	.word	0x00000198
        /*074c*/ 	.short	0x0100
        /*074e*/ 	.byte	0x04
	.zero		1


	//   ....[103]....
        /*0750*/ 	.word	0x00000c90
        /*0754*/ 	.word	0x000000ff
        /*0758*/ 	.word	0x00000348
        /*075c*/ 	.short	0x0100
        /*075e*/ 	.byte	0x04
	.zero		1


	//   ....[104]....
        /*0760*/ 	.word	0x00000ca0
        /*0764*/ 	.word	0x000000ff
        /*0768*/ 	.word	0x000001a0
        /*076c*/ 	.short	0x0100
        /*076e*/ 	.byte	0x04
	.zero		1


	//   ....[105]....
        /*0770*/ 	.word	0x00000cb0
        /*0774*/ 	.word	0x000000ff
        /*0778*/ 	.word	0x00000350
        /*077c*/ 	.short	0x0100
        /*077e*/ 	.byte	0x04
	.zero		1


	//   ....[106]....
        /*0780*/ 	.word	0x00000cc0
        /*0784*/ 	.word	0x000000ff
        /*0788*/ 	.word	0x000001a8
        /*078c*/ 	.short	0x0100
        /*078e*/ 	.byte	0x04
	.zero		1


	//   ....[107]....
        /*0790*/ 	.word	0x00000cd0
        /*0794*/ 	.word	0x000000ff
        /*0798*/ 	.word	0x00000358
        /*079c*/ 	.short	0x0100
        /*079e*/ 	.byte	0x04
	.zero		1


	//   ....[108]....
        /*07a0*/ 	.word	0x00000e10
        /*07a4*/ 	.word	0x000000ff
        /*07a8*/ 	.word	0x00000360
        /*07ac*/ 	.short	0x0100
        /*07ae*/ 	.byte	0x04
	.zero		1


	//   ....[109]....
        /*07b0*/ 	.word	0x00000e20
        /*07b4*/ 	.word	0x000000ff
        /*07b8*/ 	.word	0x00000368
        /*07bc*/ 	.short	0x0100
        /*07be*/ 	.byte	0x04
	.zero		1


	//   ....[110]....
        /*07c0*/ 	.word	0x00000f10
        /*07c4*/ 	.word	0x000000ff
        /*07c8*/ 	.word	0x00000370
        /*07cc*/ 	.short	0x0100
        /*07ce*/ 	.byte	0x06
	.zero		1


	//   ....[111]....
        /*07d0*/ 	.word	0x00000f20
        /*07d4*/ 	.word	0x000000ff
        /*07d8*/ 	.word	0x00000378
        /*07dc*/ 	.short	0x0100
        /*07de*/ 	.byte	0x06
	.zero		1


	//   ....[112]....
        /*07e0*/ 	.word	0x00001060
        /*07e4*/ 	.word	0x000000ff
        /*07e8*/ 	.word	0x00000380
        /*07ec*/ 	.short	0x0100
        /*07ee*/ 	.byte	0x06
	.zero		1


	//   ....[113]....
        /*07f0*/ 	.word	0x00001070
        /*07f4*/ 	.word	0x000000ff
        /*07f8*/ 	.word	0x00000388
        /*07fc*/ 	.short	0x0100
        /*07fe*/ 	.byte	0x06
	.zero		1


	//   ....[114]....
        /*0800*/ 	.word	0x000011a0
        /*0804*/ 	.word	0x000000ff
        /*0808*/ 	.word	0x00000390
        /*080c*/ 	.short	0x0100
        /*080e*/ 	.byte	0x04
	.zero		1


	//   ....[115]....
        /*0810*/ 	.word	0x000011b0
        /*0814*/ 	.word	0x000000ff
        /*0818*/ 	.word	0x000003a0
        /*081c*/ 	.short	0x0100
        /*081e*/ 	.byte	0x04
	.zero		1


	//   ....[116]....
        /*0820*/ 	.word	0x000011c0
        /*0824*/ 	.word	0x000000ff
        /*0828*/ 	.word	0x00000398
        /*082c*/ 	.short	0x0100
        /*082e*/ 	.byte	0x04
	.zero		1


	//   ....[117]....
        /*0830*/ 	.word	0x000011d0
        /*0834*/ 	.word	0x000000ff
        /*0838*/ 	.word	0x000003a8
        /*083c*/ 	.short	0x0100
        /*083e*/ 	.byte	0x04
	.zero		1


	//   ....[118]....
        /*0840*/ 	.word	0x00001d20
        /*0844*/ 	.word	0x000000ff
        /*0848*/ 	.word	0x000001b0
        /*084c*/ 	.short	0x010a
        /*084e*/ 	.byte	0x04
	.zero		1


	//   ....[119]....
        /*0850*/ 	.word	0x00002020
        /*0854*/ 	.word	0x000000ff
        /*0858*/ 	.word	0x000001b0
        /*085c*/ 	.short	0x010a
        /*085e*/ 	.byte	0x09
	.zero		1


	//   ....[120]....
        /*0860*/ 	.word	0x000021b0
        /*0864*/ 	.word	0x000000ff
        /*0868*/ 	.word	0x000001b0
        /*086c*/ 	.short	0x010a
        /*086e*/ 	.byte	0x08
	.zero		1


	//   ....[121]....
        /*0870*/ 	.word	0x000023f0
        /*0874*/ 	.word	0x000000ff
        /*0878*/ 	.word	0x00000378
        /*087c*/ 	.short	0x0101
        /*087e*/ 	.byte	0x1d
	.zero		1


	//   ....[122]....
        /*0880*/ 	.word	0x00002410
        /*0884*/ 	.word	0x000000ff
        /*0888*/ 	.word	0x000001b0
        /*088c*/ 	.short	0x010a
        /*088e*/ 	.byte	0x04
	.zero		1


	//   ....[123]....
        /*0890*/ 	.word	0x000026e0
        /*0894*/ 	.word	0x000000ff
        /*0898*/ 	.word	0x000001b0
        /*089c*/ 	.short	0x010a
        /*089e*/ 	.byte	0x09
	.zero		1


	//   ....[124]....
        /*08a0*/ 	.word	0x00002870
        /*08a4*/ 	.word	0x000000ff
        /*08a8*/ 	.word	0x000001b0
        /*08ac*/ 	.short	0x010a
        /*08ae*/ 	.byte	0x08
	.zero		1


	//   ....[125]....
        /*08b0*/ 	.word	0x00002ac0
        /*08b4*/ 	.word	0x000000ff
        /*08b8*/ 	.word	0x00000380
        /*08bc*/ 	.short	0x010a
        /*08be*/ 	.byte	0x1d
	.zero		1


	//   ....[126]....
        /*08c0*/ 	.word	0x00002b80
        /*08c4*/ 	.word	0x000000ff
        /*08c8*/ 	.word	0x00000000
        /*08cc*/ 	.short	0x0101
        /*08ce*/ 	.byte	0x04
	.zero		1


	//   ....[127]....
        /*08d0*/ 	.word	0x00003170
        /*08d4*/ 	.word	0x000000ff
        /*08d8*/ 	.word	0x00000000
        /*08dc*/ 	.short	0x010a
        /*08de*/ 	.byte	0x04
	.zero		1


	//   ....[128]....
        /*08e0*/ 	.word	0x00003200
        /*08e4*/ 	.word	0x000000ff
        /*08e8*/ 	.word	0x00000000
        /*08ec*/ 	.short	0x010a
        /*08ee*/ 	.byte	0x05
	.zero		1


	//   ....[129]....
        /*08f0*/ 	.word	0x00003290
        /*08f4*/ 	.word	0x000000ff
        /*08f8*/ 	.word	0x00000000
        /*08fc*/ 	.short	0x010a
        /*08fe*/ 	.byte	0x05
	.zero		1


	//   ....[130]....
        /*0900*/ 	.word	0x00003320
        /*0904*/ 	.word	0x000000ff
        /*0908*/ 	.word	0x00000000
        /*090c*/ 	.short	0x010a
        /*090e*/ 	.byte	0x05
	.zero		1


	//   ....[131]....
        /*0910*/ 	.word	0x000033b0
        /*0914*/ 	.word	0x000000ff
        /*0918*/ 	.word	0x00000000
        /*091c*/ 	.short	0x010a
        /*091e*/ 	.byte	0x05
	.zero		1


	//   ....[132]....
        /*0920*/ 	.word	0x00003440
        /*0924*/ 	.word	0x000000ff
        /*0928*/ 	.word	0x00000000
        /*092c*/ 	.short	0x010a
        /*092e*/ 	.byte	0x05
	.zero		1


	//   ....[133]....
        /*0930*/ 	.word	0x000034d0
        /*0934*/ 	.word	0x000000ff
        /*0938*/ 	.word	0x00000000
        /*093c*/ 	.short	0x010a
        /*093e*/ 	.byte	0x05
	.zero		1


	//   ....[134]....
        /*0940*/ 	.word	0x00003560
        /*0944*/ 	.word	0x000000ff
        /*0948*/ 	.word	0x00000000
        /*094c*/ 	.short	0x010a
        /*094e*/ 	.byte	0x05
	.zero		1


	//   ....[135]....
        /*0950*/ 	.word	0x000035f0
        /*0954*/ 	.word	0x000000ff
        /*0958*/ 	.word	0x00000000
        /*095c*/ 	.short	0x010a
        /*095e*/ 	.byte	0x05
	.zero		1


	//   ....[136]....
        /*0960*/ 	.word	0x00003680
        /*0964*/ 	.word	0x000000ff
        /*0968*/ 	.word	0x00000000
        /*096c*/ 	.short	0x010a
        /*096e*/ 	.byte	0x05
	.zero		1


	//   ....[137]....
        /*0970*/ 	.word	0x00003710
        /*0974*/ 	.word	0x000000ff
        /*0978*/ 	.word	0x00000000
        /*097c*/ 	.short	0x010a
        /*097e*/ 	.byte	0x05
	.zero		1


	//   ....[138]....
        /*0980*/ 	.word	0x000037a0
        /*0984*/ 	.word	0x000000ff
        /*0988*/ 	.word	0x00000000
        /*098c*/ 	.short	0x010a
        /*098e*/ 	.byte	0x05
	.zero		1


	//   ....[139]....
        /*0990*/ 	.word	0x00003830
        /*0994*/ 	.word	0x000000ff
        /*0998*/ 	.word	0x00000000
        /*099c*/ 	.short	0x010a
        /*099e*/ 	.byte	0x05
	.zero		1


	//   ....[140]....
        /*09a0*/ 	.word	0x000038c0
        /*09a4*/ 	.word	0x000000ff
        /*09a8*/ 	.word	0x00000000
        /*09ac*/ 	.short	0x010a
        /*09ae*/ 	.byte	0x05
	.zero		1


	//   ....[141]....
        /*09b0*/ 	.word	0x00003950
        /*09b4*/ 	.word	0x000000ff
        /*09b8*/ 	.word	0x00000000
        /*09bc*/ 	.short	0x010a
        /*09be*/ 	.byte	0x05
	.zero		1


	//   ....[142]....
        /*09c0*/ 	.word	0x000039e0
        /*09c4*/ 	.word	0x000000ff
        /*09c8*/ 	.word	0x00000000
        /*09cc*/ 	.short	0x010a
        /*09ce*/ 	.byte	0x05
	.zero		1


	//   ....[143]....
        /*09d0*/ 	.word	0x00003a70
        /*09d4*/ 	.word	0x000000ff
        /*09d8*/ 	.word	0x00000000
        /*09dc*/ 	.short	0x010a
        /*09de*/ 	.byte	0x05
	.zero		1


	//   ....[144]....
        /*09e0*/ 	.word	0x00003b00
        /*09e4*/ 	.word	0x000000ff
        /*09e8*/ 	.word	0x00000000
        /*09ec*/ 	.short	0x010a
        /*09ee*/ 	.byte	0x05
	.zero		1


	//   ....[145]....
        /*09f0*/ 	.word	0x00003b90
        /*09f4*/ 	.word	0x000000ff
        /*09f8*/ 	.word	0x00000000
        /*09fc*/ 	.short	0x010a
        /*09fe*/ 	.byte	0x05
	.zero		1


	//   ....[146]....
        /*0a00*/ 	.word	0x00003c20
        /*0a04*/ 	.word	0x000000ff
        /*0a08*/ 	.word	0x00000000
        /*0a0c*/ 	.short	0x010a
        /*0a0e*/ 	.byte	0x05
	.zero		1


	//   ....[147]....
        /*0a10*/ 	.word	0x00003cb0
        /*0a14*/ 	.word	0x000000ff
        /*0a18*/ 	.word	0x00000000
        /*0a1c*/ 	.short	0x010a
        /*0a1e*/ 	.byte	0x05
	.zero		1


	//   ....[148]....
        /*0a20*/ 	.word	0x00003d40
        /*0a24*/ 	.word	0x000000ff
        /*0a28*/ 	.word	0x00000000
        /*0a2c*/ 	.short	0x010a
        /*0a2e*/ 	.byte	0x05
	.zero		1


	//   ....[149]....
        /*0a30*/ 	.word	0x00003dd0
        /*0a34*/ 	.word	0x000000ff
        /*0a38*/ 	.word	0x00000000
        /*0a3c*/ 	.short	0x010a
        /*0a3e*/ 	.byte	0x05
	.zero		1


	//   ....[150]....
        /*0a40*/ 	.word	0x00003e60
        /*0a44*/ 	.word	0x000000ff
        /*0a48*/ 	.word	0x00000000
        /*0a4c*/ 	.short	0x010a
        /*0a4e*/ 	.byte	0x05
	.zero		1


	//   ....[151]....
        /*0a50*/ 	.word	0x00003ef0
        /*0a54*/ 	.word	0x000000ff
        /*0a58*/ 	.word	0x00000000
        /*0a5c*/ 	.short	0x010a
        /*0a5e*/ 	.byte	0x05
	.zero		1


	//   ....[152]....
        /*0a60*/ 	.word	0x00003f80
        /*0a64*/ 	.word	0x000000ff
        /*0a68*/ 	.word	0x00000000
        /*0a6c*/ 	.short	0x010a
        /*0a6e*/ 	.byte	0x05
	.zero		1


	//   ....[153]....
        /*0a70*/ 	.word	0x00004010
        /*0a74*/ 	.word	0x000000ff
        /*0a78*/ 	.word	0x00000000
        /*0a7c*/ 	.short	0x010a
        /*0a7e*/ 	.byte	0x05
	.zero		1


	//   ....[154]....
        /*0a80*/ 	.word	0x000040a0
        /*0a84*/ 	.word	0x000000ff
        /*0a88*/ 	.word	0x00000000
        /*0a8c*/ 	.short	0x010a
        /*0a8e*/ 	.byte	0x05
	.zero		1


	//   ....[155]....
        /*0a90*/ 	.word	0x00004130
        /*0a94*/ 	.word	0x000000ff
        /*0a98*/ 	.word	0x00000000
        /*0a9c*/ 	.short	0x010a
        /*0a9e*/ 	.byte	0x05
	.zero		1


	//   ....[156]....
        /*0aa0*/ 	.word	0x000041c0
        /*0aa4*/ 	.word	0x000000ff
        /*0aa8*/ 	.word	0x00000000
        /*0aac*/ 	.short	0x010a
        /*0aae*/ 	.byte	0x05
	.zero		1


	//   ....[157]....
        /*0ab0*/ 	.word	0x00004250
        /*0ab4*/ 	.word	0x000000ff
        /*0ab8*/ 	.word	0x00000000
        /*0abc*/ 	.short	0x010a
        /*0abe*/ 	.byte	0x05
	.zero		1


	//   ....[158]....
        /*0ac0*/ 	.word	0x000042e0
        /*0ac4*/ 	.word	0x000000ff
        /*0ac8*/ 	.word	0x00000000
        /*0acc*/ 	.short	0x010a
        /*0ace*/ 	.byte	0x05
	.zero		1


	//   ....[159]....
        /*0ad0*/ 	.word	0x00004370
        /*0ad4*/ 	.word	0x000000ff
        /*0ad8*/ 	.word	0x00000000
        /*0adc*/ 	.short	0x010a
        /*0ade*/ 	.byte	0x05
	.zero		1


	//   ....[160]....
        /*0ae0*/ 	.word	0x00004400
        /*0ae4*/ 	.word	0x000000ff
        /*0ae8*/ 	.word	0x00000000
        /*0aec*/ 	.short	0x010a
        /*0aee*/ 	.byte	0x05
	.zero		1


	//   ....[161]....
        /*0af0*/ 	.word	0x00004490
        /*0af4*/ 	.word	0x000000ff
        /*0af8*/ 	.word	0x00000000
        /*0afc*/ 	.short	0x010a
        /*0afe*/ 	.byte	0x05
	.zero		1


	//   ....[162]....
        /*0b00*/ 	.word	0x00004520
        /*0b04*/ 	.word	0x000000ff
        /*0b08*/ 	.word	0x00000000
        /*0b0c*/ 	.short	0x010a
        /*0b0e*/ 	.byte	0x05
	.zero		1


	//   ....[163]....
        /*0b10*/ 	.word	0x000045b0
        /*0b14*/ 	.word	0x000000ff
        /*0b18*/ 	.word	0x00000000
        /*0b1c*/ 	.short	0x010a
        /*0b1e*/ 	.byte	0x05
	.zero		1


	//   ....[164]....
        /*0b20*/ 	.word	0x00004640
        /*0b24*/ 	.word	0x000000ff
        /*0b28*/ 	.word	0x00000000
        /*0b2c*/ 	.short	0x010a
        /*0b2e*/ 	.byte	0x05
	.zero		1


	//   ....[165]....
        /*0b30*/ 	.word	0x000046d0
        /*0b34*/ 	.word	0x000000ff
        /*0b38*/ 	.word	0x00000000
        /*0b3c*/ 	.short	0x010a
        /*0b3e*/ 	.byte	0x05
	.zero		1


	//   ....[166]....
        /*0b40*/ 	.word	0x00004760
        /*0b44*/ 	.word	0x000000ff
        /*0b48*/ 	.word	0x00000000
        /*0b4c*/ 	.short	0x010a
        /*0b4e*/ 	.byte	0x05
	.zero		1


	//   ....[167]....
        /*0b50*/ 	.word	0x000047f0
        /*0b54*/ 	.word	0x000000ff
        /*0b58*/ 	.word	0x00000000
        /*0b5c*/ 	.short	0x010a
        /*0b5e*/ 	.byte	0x05
	.zero		1


	//   ....[168]....
        /*0b60*/ 	.word	0x00004880
        /*0b64*/ 	.word	0x000000ff
        /*0b68*/ 	.word	0x00000000
        /*0b6c*/ 	.short	0x010a
        /*0b6e*/ 	.byte	0x05
	.zero		1


	//   ....[169]....
        /*0b70*/ 	.word	0x00004910
        /*0b74*/ 	.word	0x000000ff
        /*0b78*/ 	.word	0x00000000
        /*0b7c*/ 	.short	0x010a
        /*0b7e*/ 	.byte	0x05
	.zero		1


	//   ....[170]....
        /*0b80*/ 	.word	0x000049a0
        /*0b84*/ 	.word	0x000000ff
        /*0b88*/ 	.word	0x00000000
        /*0b8c*/ 	.short	0x010a
        /*0b8e*/ 	.byte	0x05
	.zero		1


	//   ....[171]....
        /*0b90*/ 	.word	0x00004a30
        /*0b94*/ 	.word	0x000000ff
        /*0b98*/ 	.word	0x00000000
        /*0b9c*/ 	.short	0x010a
        /*0b9e*/ 	.byte	0x05
	.zero		1


	//   ....[172]....
        /*0ba0*/ 	.word	0x00004ac0
        /*0ba4*/ 	.word	0x000000ff
        /*0ba8*/ 	.word	0x00000000
        /*0bac*/ 	.short	0x010a
        /*0bae*/ 	.byte	0x05
	.zero		1


	//   ....[173]....
        /*0bb0*/ 	.word	0x00004b50
        /*0bb4*/ 	.word	0x000000ff
        /*0bb8*/ 	.word	0x00000000
        /*0bbc*/ 	.short	0x010a
        /*0bbe*/ 	.byte	0x05
	.zero		1


	//   ....[174]....
        /*0bc0*/ 	.word	0x00004be0
        /*0bc4*/ 	.word	0x000000ff
        /*0bc8*/ 	.word	0x00000000
        /*0bcc*/ 	.short	0x010a
        /*0bce*/ 	.byte	0x05
	.zero		1


	//   ....[175]....
        /*0bd0*/ 	.word	0x00004c70
        /*0bd4*/ 	.word	0x000000ff
        /*0bd8*/ 	.word	0x00000000
        /*0bdc*/ 	.short	0x010a
        /*0bde*/ 	.byte	0x05
	.zero		1


	//   ....[176]....
        /*0be0*/ 	.word	0x00004d00
        /*0be4*/ 	.word	0x000000ff
        /*0be8*/ 	.word	0x00000000
        /*0bec*/ 	.short	0x010a
        /*0bee*/ 	.byte	0x05
	.zero		1


	//   ....[177]....
        /*0bf0*/ 	.word	0x00004d90
        /*0bf4*/ 	.word	0x000000ff
        /*0bf8*/ 	.word	0x00000000
        /*0bfc*/ 	.short	0x010a
        /*0bfe*/ 	.byte	0x05
	.zero		1


	//   ....[178]....
        /*0c00*/ 	.word	0x00004e20
        /*0c04*/ 	.word	0x000000ff
        /*0c08*/ 	.word	0x00000000
        /*0c0c*/ 	.short	0x010a
        /*0c0e*/ 	.byte	0x05
	.zero		1


	//   ....[179]....
        /*0c10*/ 	.word	0x00004eb0
        /*0c14*/ 	.word	0x000000ff
        /*0c18*/ 	.word	0x00000000
        /*0c1c*/ 	.short	0x010a
        /*0c1e*/ 	.byte	0x05
	.zero		1


	//   ....[180]....
        /*0c20*/ 	.word	0x00004f50
        /*0c24*/ 	.word	0x00000000
        /*0c28*/ 	.word	0x00000000
        /*0c2c*/ 	.short	0x010a
        /*0c2e*/ 	.byte	0xff
	.zero		1


	//   ....[181]....
        /*0c30*/ 	.word	0x000050a0
        /*0c34*/ 	.word	0x000000ff
        /*0c38*/ 	.word	0x00000388
        /*0c3c*/ 	.short	0x010a
        /*0c3e*/ 	.byte	0x04
	.zero		1


	//   ....[182]....
        /*0c40*/ 	.word	0x00005140
        /*0c44*/ 	.word	0x000000ff
        /*0c48*/ 	.word	0x00000380
        /*0c4c*/ 	.short	0x010a
        /*0c4e*/ 	.byte	0x04
	.zero		1


	//   ....[183]....
        /*0c50*/ 	.word	0x000051e0
        /*0c54*/ 	.word	0x000000ff
        /*0c58*/ 	.word	0x00000000
        /*0c5c*/ 	.short	0x0101
        /*0c5e*/ 	.byte	0x05
	.zero		1


	//   ....[184]....
        /*0c60*/ 	.word	0x00005220
        /*0c64*/ 	.word	0x000000ff
        /*0c68*/ 	.word	0x00000388
        /*0c6c*/ 	.short	0x0106
        /*0c6e*/ 	.byte	0x04
	.zero		1


	//   ....[185]....
        /*0c70*/ 	.word	0x00005260
        /*0c74*/ 	.word	0x00000000
        /*0c78*/ 	.word	0x00000388
        /*0c7c*/ 	.short	0x010a
        /*0c7e*/ 	.byte	0xff
	.zero		1


	//   ....[186]....
        /*0c80*/ 	.word	0x00005780
        /*0c84*/ 	.word	0x000000ff
        /*0c88*/ 	.word	0x00000380
        /*0c8c*/ 	.short	0x010a
        /*0c8e*/ 	.byte	0x0e
	.zero		1


	//   ....[187]....
        /*0c90*/ 	.word	0x00005830
        /*0c94*/ 	.word	0x000000ff
        /*0c98*/ 	.word	0x00000000
        /*0c9c*/ 	.short	0x0101
        /*0c9e*/ 	.byte	0x16
	.zero		1


	//   ....[188]....
        /*0ca0*/ 	.word	0x00005840
        /*0ca4*/ 	.word	0x000000ff
        /*0ca8*/ 	.word	0x000003a0
        /*0cac*/ 	.short	0x010a
        /*0cae*/ 	.byte	0x13
	.zero		1


	//   ....[189]....
        /*0cb0*/ 	.word	0x000058f0
        /*0cb4*/ 	.word	0x000000ff
        /*0cb8*/ 	.word	0x00000000
        /*0cbc*/ 	.short	0x010a
        /*0cbe*/ 	.byte	0x04
	.zero		1


	//   ....[190]....
        /*0cc0*/ 	.word	0x00005940
        /*0cc4*/ 	.word	0x000000ff
        /*0cc8*/ 	.word	0x00000000
        /*0ccc*/ 	.short	0x010a
        /*0cce*/ 	.byte	0x0b
	.zero		1


	//   ....[191]....
        /*0cd0*/ 	.word	0x00005a80
        /*0cd4*/ 	.word	0x000000ff
        /*0cd8*/ 	.word	0x00000000
        /*0cdc*/ 	.short	0x010a
        /*0cde*/ 	.byte	0x05
	.zero		1


	//   ....[192]....
        /*0ce0*/ 	.word	0x00005c50
        /*0ce4*/ 	.word	0x000000ff
        /*0ce8*/ 	.word	0x00000000
        /*0cec*/ 	.short	0x010a
        /*0cee*/ 	.byte	0x04
	.zero		1


	//   ....[193]....
        /*0cf0*/ 	.word	0x00005ce0
        /*0cf4*/ 	.word	0x000000ff
        /*0cf8*/ 	.word	0x00000000
        /*0cfc*/ 	.short	0x010a
        /*0cfe*/ 	.byte	0x04
	.zero		1


	//   ....[194]....
        /*0d00*/ 	.word	0x00006200
        /*0d04*/ 	.word	0x000000ff
        /*0d08*/ 	.word	0x00000380
        /*0d0c*/ 	.short	0x010a
        /*0d0e*/ 	.byte	0x1c
	.zero		1


	//   ....[195]....
        /*0d10*/ 	.word	0x000062a0
        /*0d14*/ 	.word	0x000000ff
        /*0d18*/ 	.word	0x00000000
        /*0d1c*/ 	.short	0x0101
        /*0d1e*/ 	.byte	0x28
	.zero		1


	//   ....[196]....
        /*0d20*/ 	.word	0x000067e0
        /*0d24*/ 	.word	0x000000ff
        /*0d28*/ 	.word	0x00000378
        /*0d2c*/ 	.short	0x010a
        /*0d2e*/ 	.byte	0x1c
	.zero		1


	//   ....[197]....
        /*0d30*/ 	.word	0x00006970
        /*0d34*/ 	.word	0x000000ff
        /*0d38*/ 	.word	0x00000368
        /*0d3c*/ 	.short	0x010a
        /*0d3e*/ 	.byte	0x1c
	.zero		1


	//   ....[198]....
        /*0d40*/ 	.word	0x00006cf0
        /*0d44*/ 	.word	0x000000ff
        /*0d48*/ 	.word	0x00000360
        /*0d4c*/ 	.short	0x010b
        /*0d4e*/ 	.byte	0x1c
	.zero		1


	//   ....[199]....
        /*0d50*/ 	.word	0x00006d00
        /*0d54*/ 	.word	0x000000ff
        /*0d58*/ 	.word	0x00000000
        /*0d5c*/ 	.short	0x0101
        /*0d5e*/ 	.byte	0x2a
	.zero		1


	//   ....[200]....
        /*0d60*/ 	.word	0x00006d40
        /*0d64*/ 	.word	0x00000000
        /*0d68*/ 	.word	0x00000368
        /*0d6c*/ 	.short	0x010a
        /*0d6e*/ 	.byte	0xff
	.zero		1


	//   ....[201]....
        /*0d70*/ 	.word	0x000070c0
        /*0d74*/ 	.word	0x000000ff
        /*0d78*/ 	.word	0x00000380
        /*0d7c*/ 	.short	0x010a
        /*0d7e*/ 	.byte	0x2b
	.zero		1


	//   ....[202]....
        /*0d80*/ 	.word	0x00007190
        /*0d84*/ 	.word	0x000000ff
        /*0d88*/ 	.word	0x00000000
        /*0d8c*/ 	.short	0x0101
        /*0d8e*/ 	.byte	0x04
	.zero		1


	//   ....[203]....
        /*0d90*/ 	.word	0x00007cb0
        /*0d94*/ 	.word	0x000000ff
        /*0d98*/ 	.word	0x00000360
        /*0d9c*/ 	.short	0x010a
        /*0d9e*/ 	.byte	0x2b
	.zero		1


	//   ....[204]....
        /*0da0*/ 	.word	0x00007cd0
        /*0da4*/ 	.word	0x00000016
        /*0da8*/ 	.word	0x00000390
        /*0dac*/ 	.short	0x010a
        /*0dae*/ 	.byte	0xff
	.zero		1


	//   ....[205]....
        /*0db0*/ 	.word	0x00007e40
        /*0db4*/ 	.word	0x000000ff
        /*0db8*/ 	.word	0x00000360
        /*0dbc*/ 	.short	0x010a
        /*0dbe*/ 	.byte	0x2b
	.zero		1


	//   ....[206]....
        /*0dc0*/ 	.word	0x00007f30
        /*0dc4*/ 	.word	0x000000ff
        /*0dc8*/ 	.word	0x00000000
        /*0dcc*/ 	.short	0x0101
        /*0dce*/ 	.byte	0x04
	.zero		1


	//   ....[207]....
        /*0dd0*/ 	.word	0x00007f90
        /*0dd4*/ 	.word	0x00000016
        /*0dd8*/ 	.word	0x00000390
        /*0ddc*/ 	.short	0x010a
        /*0dde*/ 	.byte	0xff
	.zero		1


	//   ....[208]....
        /*0de0*/ 	.word	0x00008420
        /*0de4*/ 	.word	0x000000ff
        /*0de8*/ 	.word	0x00000000
        /*0dec*/ 	.short	0x0101
        /*0dee*/ 	.byte	0x04
	.zero		1


	//   ....[209]....
        /*0df0*/ 	.word	0x00008d40
        /*0df4*/ 	.word	0x00000000
        /*0df8*/ 	.word	0x000001b0
        /*0dfc*/ 	.short	0x010a
        /*0dfe*/ 	.byte	0xff
	.zero		1


	//   ....[210]....
        /*0e00*/ 	.word	0x00008da0
        /*0e04*/ 	.word	0x00000000
        /*0e08*/ 	.word	0x000001b0
        /*0e0c*/ 	.short	0x010a
        /*0e0e*/ 	.byte	0xff
	.zero		1


	//   ....[211]....
        /*0e10*/ 	.word	0x00008e00
        /*0e14*/ 	.word	0x00000000
        /*0e18*/ 	.word	0x00000380
        /*0e1c*/ 	.short	0x010a
        /*0e1e*/ 	.byte	0xff
	.zero		1


	//   ....[212]....
        /*0e20*/ 	.word	0x00008e60
        /*0e24*/ 	.word	0x00000000
        /*0e28*/ 	.word	0x00000000
        /*0e2c*/ 	.short	0x010a
        /*0e2e*/ 	.byte	0xff
	.zero		1


	//   ....[213]....
        /*0e30*/ 	.word	0x00008ec0
        /*0e34*/ 	.word	0x00000000
        /*0e38*/ 	.word	0x00000000
        /*0e3c*/ 	.short	0x010a
        /*0e3e*/ 	.byte	0xff
	.zero		1


	//   ....[214]....
        /*0e40*/ 	.word	0x00008f20
        /*0e44*/ 	.word	0x00000000
        /*0e48*/ 	.word	0x00000000
        /*0e4c*/ 	.short	0x010a
        /*0e4e*/ 	.byte	0xff
	.zero		1


	//   ....[215]....
        /*0e50*/ 	.word	0x00008f80
        /*0e54*/ 	.word	0x00000000
        /*0e58*/ 	.word	0x00000000
        /*0e5c*/ 	.short	0x010a
        /*0e5e*/ 	.byte	0xff
	.zero		1


	//   ....[216]....
        /*0e60*/ 	.word	0x00008fe0
        /*0e64*/ 	.word	0x00000000
        /*0e68*/ 	.word	0x00000000
        /*0e6c*/ 	.short	0x010a
        /*0e6e*/ 	.byte	0xff
	.zero		1


	//   ....[217]....
        /*0e70*/ 	.word	0x00009040
        /*0e74*/ 	.word	0x00000000
        /*0e78*/ 	.word	0x00000000
        /*0e7c*/ 	.short	0x010a
        /*0e7e*/ 	.byte	0xff
	.zero		1


	//   ....[218]....
        /*0e80*/ 	.word	0x000090a0
        /*0e84*/ 	.word	0x00000000
        /*0e88*/ 	.word	0x00000000
        /*0e8c*/ 	.short	0x010a
        /*0e8e*/ 	.byte	0xff
	.zero		1


	//   ....[219]....
        /*0e90*/ 	.word	0x00009100
        /*0e94*/ 	.word	0x00000000
        /*0e98*/ 	.word	0x00000000
        /*0e9c*/ 	.short	0x010a
        /*0e9e*/ 	.byte	0xff
	.zero		1


	//   ....[220]....
        /*0ea0*/ 	.word	0x00009160
        /*0ea4*/ 	.word	0x00000000
        /*0ea8*/ 	.word	0x00000000
        /*0eac*/ 	.short	0x010a
        /*0eae*/ 	.byte	0xff
	.zero		1


	//   ....[221]....
        /*0eb0*/ 	.word	0x000091c0
        /*0eb4*/ 	.word	0x00000000
        /*0eb8*/ 	.word	0x00000000
        /*0ebc*/ 	.short	0x010a
        /*0ebe*/ 	.byte	0xff
	.zero		1


	//   ....[222]....
        /*0ec0*/ 	.word	0x00009220
        /*0ec4*/ 	.word	0x00000000
        /*0ec8*/ 	.word	0x00000000
        /*0ecc*/ 	.short	0x010a
        /*0ece*/ 	.byte	0xff
	.zero		1


	//   ....[223]....
        /*0ed0*/ 	.word	0x00009280
        /*0ed4*/ 	.word	0x00000000
        /*0ed8*/ 	.word	0x00000000
        /*0edc*/ 	.short	0x010a
        /*0ede*/ 	.byte	0xff
	.zero		1


	//   ....[224]....
        /*0ee0*/ 	.word	0x000092e0
        /*0ee4*/ 	.word	0x00000000
        /*0ee8*/ 	.word	0x00000000
        /*0eec*/ 	.short	0x010a
        /*0eee*/ 	.byte	0xff
	.zero		1


	//   ....[225]....
        /*0ef0*/ 	.word	0x00009340
        /*0ef4*/ 	.word	0x00000000
        /*0ef8*/ 	.word	0x00000000
        /*0efc*/ 	.short	0x010a
        /*0efe*/ 	.byte	0xff
	.zero		1


	//   ....[226]....
        /*0f00*/ 	.word	0x000093a0
        /*0f04*/ 	.word	0x00000000
        /*0f08*/ 	.word	0x00000000
        /*0f0c*/ 	.short	0x010a
        /*0f0e*/ 	.byte	0xff
	.zero		1


	//   ....[227]....
        /*0f10*/ 	.word	0x00009400
        /*0f14*/ 	.word	0x00000000
        /*0f18*/ 	.word	0x00000000
        /*0f1c*/ 	.short	0x010a
        /*0f1e*/ 	.byte	0xff
	.zero		1


	//   ....[228]....
        /*0f20*/ 	.word	0x00009460
        /*0f24*/ 	.word	0x00000000
        /*0f28*/ 	.word	0x00000000
        /*0f2c*/ 	.short	0x010a
        /*0f2e*/ 	.byte	0xff
	.zero		1


	//   ....[229]....
        /*0f30*/ 	.word	0x000094c0
        /*0f34*/ 	.word	0x00000000
        /*0f38*/ 	.word	0x00000000
        /*0f3c*/ 	.short	0x010a
        /*0f3e*/ 	.byte	0xff
	.zero		1


	//   ....[230]....
        /*0f40*/ 	.word	0x00009520
        /*0f44*/ 	.word	0x00000000
        /*0f48*/ 	.word	0x00000000
        /*0f4c*/ 	.short	0x010a
        /*0f4e*/ 	.byte	0xff
	.zero		1


	//   ....[231]....
        /*0f50*/ 	.word	0x00009580
        /*0f54*/ 	.word	0x00000000
        /*0f58*/ 	.word	0x00000000
        /*0f5c*/ 	.short	0x010a
        /*0f5e*/ 	.byte	0xff
	.zero		1


	//   ....[232]....
        /*0f60*/ 	.word	0x000095e0
        /*0f64*/ 	.word	0x00000000
        /*0f68*/ 	.word	0x00000000
        /*0f6c*/ 	.short	0x010a
        /*0f6e*/ 	.byte	0xff
	.zero		1


	//   ....[233]....
        /*0f70*/ 	.word	0x00009640
        /*0f74*/ 	.word	0x00000000
        /*0f78*/ 	.word	0x00000000
        /*0f7c*/ 	.short	0x010a
        /*0f7e*/ 	.byte	0xff
	.zero		1


	//   ....[234]....
        /*0f80*/ 	.word	0x000096a0
        /*0f84*/ 	.word	0x00000000
        /*0f88*/ 	.word	0x00000000
        /*0f8c*/ 	.short	0x010a
        /*0f8e*/ 	.byte	0xff
	.zero		1


	//   ....[235]....
        /*0f90*/ 	.word	0x00009700
        /*0f94*/ 	.word	0x00000000
        /*0f98*/ 	.word	0x00000000
        /*0f9c*/ 	.short	0x010a
        /*0f9e*/ 	.byte	0xff
	.zero		1


	//   ....[236]....
        /*0fa0*/ 	.word	0x00009760
        /*0fa4*/ 	.word	0x00000000
        /*0fa8*/ 	.word	0x00000000
        /*0fac*/ 	.short	0x010a
        /*0fae*/ 	.byte	0xff
	.zero		1


	//   ....[237]....
        /*0fb0*/ 	.word	0x000097c0
        /*0fb4*/ 	.word	0x00000000
        /*0fb8*/ 	.word	0x00000000
        /*0fbc*/ 	.short	0x010a
        /*0fbe*/ 	.byte	0xff
	.zero		1


	//   ....[238]....
        /*0fc0*/ 	.word	0x00009820
        /*0fc4*/ 	.word	0x00000000
        /*0fc8*/ 	.word	0x00000000
        /*0fcc*/ 	.short	0x010a
        /*0fce*/ 	.byte	0xff
	.zero		1


	//   ....[239]....
        /*0fd0*/ 	.word	0x00009880
        /*0fd4*/ 	.word	0x00000000
        /*0fd8*/ 	.word	0x00000000
        /*0fdc*/ 	.short	0x010a
        /*0fde*/ 	.byte	0xff
	.zero		1


	//   ....[240]....
        /*0fe0*/ 	.word	0x000098e0
        /*0fe4*/ 	.word	0x00000000
        /*0fe8*/ 	.word	0x00000000
        /*0fec*/ 	.short	0x010a
        /*0fee*/ 	.byte	0xff
	.zero		1


	//   ....[241]....
        /*0ff0*/ 	.word	0x00009940
        /*0ff4*/ 	.word	0x00000000
        /*0ff8*/ 	.word	0x00000000
        /*0ffc*/ 	.short	0x010a
        /*0ffe*/ 	.byte	0xff
	.zero		1


	//   ....[242]....
        /*1000*/ 	.word	0x000099a0
        /*1004*/ 	.word	0x00000000
        /*1008*/ 	.word	0x00000000
        /*100c*/ 	.short	0x010a
        /*100e*/ 	.byte	0xff
	.zero		1


	//   ....[243]....
        /*1010*/ 	.word	0x00009a00
        /*1014*/ 	.word	0x00000000
        /*1018*/ 	.word	0x00000000
        /*101c*/ 	.short	0x010a
        /*101e*/ 	.byte	0xff
	.zero		1


	//   ....[244]....
        /*1020*/ 	.word	0x00009a60
        /*1024*/ 	.word	0x00000000
        /*1028*/ 	.word	0x00000000
        /*102c*/ 	.short	0x010a
        /*102e*/ 	.byte	0xff
	.zero		1


	//   ....[245]....
        /*1030*/ 	.word	0x00009ac0
        /*1034*/ 	.word	0x00000000
        /*1038*/ 	.word	0x00000000
        /*103c*/ 	.short	0x010a
        /*103e*/ 	.byte	0xff
	.zero		1


	//   ....[246]....
        /*1040*/ 	.word	0x00009b20
        /*1044*/ 	.word	0x00000000
        /*1048*/ 	.word	0x00000000
        /*104c*/ 	.short	0x010a
        /*104e*/ 	.byte	0xff
	.zero		1


	//   ....[247]....
        /*1050*/ 	.word	0x00009b80
        /*1054*/ 	.word	0x00000000
        /*1058*/ 	.word	0x00000000
        /*105c*/ 	.short	0x010a
        /*105e*/ 	.byte	0xff
	.zero		1


	//   ....[248]....
        /*1060*/ 	.word	0x00009be0
        /*1064*/ 	.word	0x00000000
        /*1068*/ 	.word	0x00000000
        /*106c*/ 	.short	0x010a
        /*106e*/ 	.byte	0xff
	.zero		1


	//   ....[249]....
        /*1070*/ 	.word	0x00009c40
        /*1074*/ 	.word	0x00000000
        /*1078*/ 	.word	0x00000000
        /*107c*/ 	.short	0x010a
        /*107e*/ 	.byte	0xff
	.zero		1


	//   ....[250]....
        /*1080*/ 	.word	0x00009ca0
        /*1084*/ 	.word	0x00000000
        /*1088*/ 	.word	0x00000000
        /*108c*/ 	.short	0x010a
        /*108e*/ 	.byte	0xff
	.zero		1


	//   ....[251]....
        /*1090*/ 	.word	0x00009d00
        /*1094*/ 	.word	0x00000000
        /*1098*/ 	.word	0x00000000
        /*109c*/ 	.short	0x010a
        /*109e*/ 	.byte	0xff
	.zero		1


	//   ....[252]....
        /*10a0*/ 	.word	0x00009d60
        /*10a4*/ 	.word	0x00000000
        /*10a8*/ 	.word	0x00000000
        /*10ac*/ 	.short	0x010a
        /*10ae*/ 	.byte	0xff
	.zero		1


	//   ....[253]....
        /*10b0*/ 	.word	0x00009dc0
        /*10b4*/ 	.word	0x00000000
        /*10b8*/ 	.word	0x00000000
        /*10bc*/ 	.short	0x010a
        /*10be*/ 	.byte	0xff
	.zero		1


	//   ....[254]....
        /*10c0*/ 	.word	0x00009e20
        /*10c4*/ 	.word	0x00000000
        /*10c8*/ 	.word	0x00000000
        /*10cc*/ 	.short	0x010a
        /*10ce*/ 	.byte	0xff
	.zero		1


	//   ....[255]....
        /*10d0*/ 	.word	0x00009e80
        /*10d4*/ 	.word	0x00000000
        /*10d8*/ 	.word	0x00000000
        /*10dc*/ 	.short	0x010a
        /*10de*/ 	.byte	0xff
	.zero		1


	//   ....[0]....
        /*10e0*/ 	.word	0x00009ee0
        /*10e4*/ 	.word	0x00000000
        /*10e8*/ 	.word	0x00000000
        /*10ec*/ 	.short	0x010a
        /*10ee*/ 	.byte	0xff
	.zero		1


	//   ....[1]....
        /*10f0*/ 	.word	0x00009f40
        /*10f4*/ 	.word	0x00000000
        /*10f8*/ 	.word	0x00000000
        /*10fc*/ 	.short	0x010a
        /*10fe*/ 	.byte	0xff
	.zero		1


	//   ....[2]....
        /*1100*/ 	.word	0x00009fa0
        /*1104*/ 	.word	0x00000000
        /*1108*/ 	.word	0x00000000
        /*110c*/ 	.short	0x010a
        /*110e*/ 	.byte	0xff
	.zero		1


	//   ....[3]....
        /*1110*/ 	.word	0x0000a000
        /*1114*/ 	.word	0x00000000
        /*1118*/ 	.word	0x00000000
        /*111c*/ 	.short	0x010a
        /*111e*/ 	.byte	0xff
	.zero		1


	//   ....[4]....
        /*1120*/ 	.word	0x0000a060
        /*1124*/ 	.word	0x00000000
        /*1128*/ 	.word	0x00000000
        /*112c*/ 	.short	0x010a
        /*112e*/ 	.byte	0xff
	.zero		1


	//   ....[5]....
        /*1130*/ 	.word	0x0000a0c0
        /*1134*/ 	.word	0x00000000
        /*1138*/ 	.word	0x00000000
        /*113c*/ 	.short	0x010a
        /*113e*/ 	.byte	0xff
	.zero		1


	//   ....[6]....
        /*1140*/ 	.word	0x0000a120
        /*1144*/ 	.word	0x00000000
        /*1148*/ 	.word	0x00000000
        /*114c*/ 	.short	0x010a
        /*114e*/ 	.byte	0xff
	.zero		1


	//   ....[7]....
        /*1150*/ 	.word	0x0000a180
        /*1154*/ 	.word	0x00000000
        /*1158*/ 	.word	0x00000000
        /*115c*/ 	.short	0x010a
        /*115e*/ 	.byte	0xff
	.zero		1


	//   ....[8]....
        /*1160*/ 	.word	0x0000a1e0
        /*1164*/ 	.word	0x00000000
        /*1168*/ 	.word	0x00000000
        /*116c*/ 	.short	0x010a
        /*116e*/ 	.byte	0xff
	.zero		1


	//   ....[9]....
        /*1170*/ 	.word	0x0000a240
        /*1174*/ 	.word	0x00000004
        /*1178*/ 	.word	0x00000388
        /*117c*/ 	.short	0x010a
        /*117e*/ 	.byte	0xff
	.zero		1


	//   ....[10]....
        /*1180*/ 	.word	0x0000a2a0
        /*1184*/ 	.word	0x00000004
        /*1188*/ 	.word	0x00000380
        /*118c*/ 	.short	0x010a
        /*118e*/ 	.byte	0xff
	.zero		1


	//   ....[11]....
        /*1190*/ 	.word	0x0000a300
        /*1194*/ 	.word	0x00000002
        /*1198*/ 	.word	0x00000380
        /*119c*/ 	.short	0x010a
        /*119e*/ 	.byte	0xff
	.zero		1


	//   ....[12]....
        /*11a0*/ 	.word	0x0000a360
        /*11a4*/ 	.word	0x00000004
        /*11a8*/ 	.word	0x000003a0
        /*11ac*/ 	.short	0x010a
        /*11ae*/ 	.byte	0xff
	.zero		1


	//   ....[13]....
        /*11b0*/ 	.word	0x0000a3c0
        /*11b4*/ 	.word	0x00000002
        /*11b8*/ 	.word	0x00000000
        /*11bc*/ 	.short	0x010a
        /*11be*/ 	.byte	0xff
	.zero		1


	//   ....[14]....
        /*11c0*/ 	.word	0x0000a420
        /*11c4*/ 	.word	0x00000002
        /*11c8*/ 	.word	0x00000000
        /*11cc*/ 	.short	0x010a
        /*11ce*/ 	.byte	0xff
	.zero		1


	//   ....[15]....
        /*11d0*/ 	.word	0x0000a480
        /*11d4*/ 	.word	0x00000002
        /*11d8*/ 	.word	0x00000000
        /*11dc*/ 	.short	0x010a
        /*11de*/ 	.byte	0xff
	.zero		1


	//   ....[16]....
        /*11e0*/ 	.word	0x0000a4e0
        /*11e4*/ 	.word	0x00000000
        /*11e8*/ 	.word	0x00000380
        /*11ec*/ 	.short	0x010a
        /*11ee*/ 	.byte	0xff
	.zero		1


	//   ....[17]....
        /*11f0*/ 	.word	0x0000a540
        /*11f4*/ 	.word	0x00000000
        /*11f8*/ 	.word	0x00000378
        /*11fc*/ 	.short	0x010a
        /*11fe*/ 	.byte	0xff
	.zero		1


	//   ....[18]....
        /*1200*/ 	.word	0x0000a5a0
        /*1204*/ 	.word	0x00000000
        /*1208*/ 	.word	0x00000368
        /*120c*/ 	.short	0x010a
        /*120e*/ 	.byte	0xff
	.zero		1


	//   ....[19]....
        /*1210*/ 	.word	0x0000a600
        /*1214*/ 	.word	0x00000000
        /*1218*/ 	.word	0x00000380
        /*121c*/ 	.short	0x010a
        /*121e*/ 	.byte	0xff
	.zero		1


	//   ....[20]....
        /*1220*/ 	.word	0x0000a660
        /*1224*/ 	.word	0x00000003
        /*1228*/ 	.word	0x00000360
        /*122c*/ 	.short	0x010a
        /*122e*/ 	.byte	0xff
	.zero		1


	//   ....[21]....
        /*1230*/ 	.word	0x0000a6b0
        /*1234*/ 	.word	0x00000016
        /*1238*/ 	.word	0x00000390
        /*123c*/ 	.short	0x010a
        /*123e*/ 	.byte	0xff
	.zero		1


	//----- nvinfo : EIATTR_NUM_MBARRIERS
	.align		4
.L_47:
        /*1240*/ 	.byte	0x03, 0x38
        /*1242*/ 	.short	0x0076


	//----- nvinfo : EIATTR_EXIT_INSTR_OFFSETS
	.align		4
        /*1244*/ 	.byte	0x04, 0x1c
        /*1246*/ 	.short	(.L_49 - .L_48)


	//   ....[0]....
.L_48:
        /*1248*/ 	.word	0x00004f80


	//   ....[1]....
        /*124c*/ 	.word	0x00005230


	//   ....[2]....
        /*1250*/ 	.word	0x00005290


	//   ....[3]....
        /*1254*/ 	.word	0x00005f50


	//   ....[4]....
        /*1258*/ 	.word	0x00006d70


	//   ....[5]....
        /*125c*/ 	.word	0x00006db0


	//   ....[6]....
        /*1260*/ 	.word	0x00008d20


	//----- nvinfo : EIATTR_MAX_THREADS
	.align		4
.L_49:
        /*1264*/ 	.byte	0x04, 0x05
        /*1266*/ 	.short	(.L_51 - .L_50)
.L_50:
        /*1268*/ 	.word	0x00000100
        /*126c*/ 	.word	0x00000001
        /*1270*/ 	.word	0x00000001


	//----- nvinfo : EIATTR_CRS_STACK_SIZE
	.align		4
.L_51:
        /*1274*/ 	.byte	0x04, 0x1e
        /*1276*/ 	.short	(.L_53 - .L_52)
.L_52:
        /*1278*/ 	.word	0x00000000


	//----- nvinfo : EIATTR_CBANK_PARAM_SIZE
	.align		4
.L_53:
        /*127c*/ 	.byte	0x03, 0x19
        /*127e*/ 	.short	0x0900


	//----- nvinfo : EIATTR_PARAM_CBANK
	.align		4
        /*1280*/ 	.byte	0x04, 0x0a
        /*1282*/ 	.short	(.L_55 - .L_54)
	.align		4
.L_54:
        /*1284*/ 	.word	index@(.nv.constant0._ZN7cutlass13device_kernelINS_4conv6kernel13ConvUniversalINS1_16ConvProblemShapeILNS1_8OperatorE1ELi3EEENS1_10collective14CollectiveConvINS1_47MainloopSm100TmaUmmaWarpSpecializedImplicitGemmILS5_1ELi54ELi3ELi1ELi2EN4cute5tupleIJNSA_1CILi2EEENSC_ILi1EEESE_EEEEENSB_IJNSC_ILi64EEESH_NSB_IJNSC_ILi32EEEEEEEEENS_12float_e4m3_tESL_NSA_8TiledMMAINSA_8MMA_AtomIJNSA_10MMA_TraitsINSA_19SM100_MMA_F8F6F4_SSEJSL_SL_fSH_SH_NSA_17integral_constantINSA_4UMMA5MajorELSS_0EEENSQ_ISS_LSS_1EEENSQ_INSR_7ScaleInELSV_0EEESW_EEEEEENSA_6LayoutINSB_IJSE_SE_SE_EEENSB_IJNSC_ILi0EEES11_S11_EEEEENSB_IJNSA_10UnderscoreES14_S14_EEEEENS7_6detail27Sm100ImplicitGemmTileTraitsINSA_20SM90_TMA_LOAD_IM2COLENSA_14ComposedLayoutINSA_7SwizzleILi1ELi4ELi3EEENSA_18smem_ptr_flag_bitsILi8EEENSZ_INSB_IJNSC_ILi8EEESI_EEENSB_IJSI_SE_EEEEEEEvEENS18_INSA_23SM90_TMA_LOAD_MULTICASTENS1A_INS1B_ILi2ELi4ELi3EEES1E_NSZ_INSB_IJSH_S1F_EEENSB_IJSE_SH_EEEEEEEvEEEENS_8epilogue10collective18CollectiveEpilogueINS1T_23Sm100TmaWarpSpecializedILi1ELi1ELi32ELb0ELb0EEEJSK_NSB_IJNSZ_ISH_SE_EES1Y_EEESL_NSB_IJNSB_IJllllEEESE_S11_EEESL_S21_NS1T_6fusion15FusionCallbacksIS1X_NS22_17LinearCombinationISL_fSL_fLNS_15FloatRoundStyleE2EEESK_S1Z_JEEENSA_5SM1004TMEM4LOAD26SM100_TMEM_LOAD_16dp32b32xES19_NS1A_IS1M_S1E_NSZ_INSB_IJS1F_SH_EEENSB_IJSH_SE_EEEEEEENSA_39AutoVectorizingCopyWithAssumedAlignmentILi128EEENSA_21SM90_TMA_STORE_IM2COLES2F_S2H_S2H_EEEvvEEEEvNT_6ParamsE)
        /*1288*/ 	.short	0x0380
        /*128a*/ 	.short	0x0900


	//----- nvinfo : EIATTR_SW_WAR
	.align		4
.L_55:
        /*128c*/ 	.byte	0x04, 0x36
        /*128e*/ 	.short	(.L_57 - .L_56)
.L_56:
        /*1290*/ 	.word	0x00000008
.L_57:


//--------------------- .nv.callgraph             --------------------------
	.section	.nv.callgraph,"",@"SHT_CUDA_CALLGRAPH"
	.align	4
	.sectionentsize	8
	.align		4
        /*0000*/ 	.word	0x00000000
	.align		4
        /*0004*/ 	.word	0xffffffff
	.align		4
        /*0008*/ 	.word	index@(_ZN7cutlass13device_kernelINS_4conv6kernel13ConvUniversalINS1_16ConvProblemShapeILNS1_8OperatorE1ELi3EEENS1_10collective14CollectiveConvINS1_47MainloopSm100TmaUmmaWarpSpecializedImplicitGemmILS5_1ELi54ELi3ELi1ELi2EN4cute5tupleIJNSA_1CILi2EEENSC_ILi1EEESE_EEEEENSB_IJNSC_ILi64EEESH_NSB_IJNSC_ILi32EEEEEEEEENS_12float_e4m3_tESL_NSA_8TiledMMAINSA_8MMA_AtomIJNSA_10MMA_TraitsINSA_19SM100_MMA_F8F6F4_SSEJSL_SL_fSH_SH_NSA_17integral_constantINSA_4UMMA5MajorELSS_0EEENSQ_ISS_LSS_1EEENSQ_INSR_7ScaleInELSV_0EEESW_EEEEEENSA_6LayoutINSB_IJSE_SE_SE_EEENSB_IJNSC_ILi0EEES11_S11_EEEEENSB_IJNSA_10UnderscoreES14_S14_EEEEENS7_6detail27Sm100ImplicitGemmTileTraitsINSA_20SM90_TMA_LOAD_IM2COLENSA_14ComposedLayoutINSA_7SwizzleILi1ELi4ELi3EEENSA_18smem_ptr_flag_bitsILi8EEENSZ_INSB_IJNSC_ILi8EEESI_EEENSB_IJSI_SE_EEEEEEEvEENS18_INSA_23SM90_TMA_LOAD_MULTICASTENS1A_INS1B_ILi2ELi4ELi3EEES1E_NSZ_INSB_IJSH_S1F_EEENSB_IJSE_SH_EEEEEEEvEEEENS_8epilogue10collective18CollectiveEpilogueINS1T_23Sm100TmaWarpSpecializedILi1ELi1ELi32ELb0ELb0EEEJSK_NSB_IJNSZ_ISH_SE_EES1Y_EEESL_NSB_IJNSB_IJllllEEESE_S11_EEESL_S21_NS1T_6fusion15FusionCallbacksIS1X_NS22_17LinearCombinationISL_fSL_fLNS_15FloatRoundStyleE2EEESK_S1Z_JEEENSA_5SM1004TMEM4LOAD26SM100_TMEM_LOAD_16dp32b32xES19_NS1A_IS1M_S1E_NSZ_INSB_IJS1F_SH_EEENSB_IJSH_SE_EEEEEEENSA_39AutoVectorizingCopyWithAssumedAlignmentILi128EEENSA_21SM90_TMA_STORE_IM2COLES2F_S2H_S2H_EEEvvEEEEvNT_6ParamsE)
	.align		4
        /*000c*/ 	.word	index@(__assertfail)
	.align		4
        /*0010*/ 	.word	0x00000000
	.align		4
        /*0014*/ 	.word	0xfffffffe
	.align		4
        /*0018*/ 	.word	0x00000000
	.align		4
        /*001c*/ 	.word	0xfffffffd
	.align		4
        /*0020*/ 	.word	0x00000000
	.align		4
        /*0024*/ 	.word	0xfffffffc


//--------------------- .nv.constant4             --------------------------
	.section	.nv.constant4,"a",@progbits
	.align	8
	.align		8
.nv.constant4:
        /*0000*/ 	.dword	__assertfail
	.align		8
        /*0008*/ 	.dword	__unnamed_1
	.align		8
        /*0010*/ 	.dword	__unnamed_2
	.align		8
        /*0018*/ 	.dword	_ZN39_INTERNAL_134a41f5_4_k_cu_92a2f503_32694cuda3std3__45__cpo5beginE
	.align		8
        /*0020*/ 	.dword	_ZN39_INTERNAL_134a41f5_4_k_cu_92a2f503_32694cuda3std3__45__cpo3endE
	.align		8
        /*0028*/ 	.dword	_ZN39_INTERNAL_134a41f5_4_k_cu_92a2f503_32694cuda3std3__45__cpo6cbeginE
	.align		8
        /*0030*/ 	.dword	_ZN39_INTERNAL_134a41f5_4_k_cu_92a2f503_32694cuda3std3__45__cpo4cendE
	.align		8
        /*0038*/ 	.dword	_ZN39_INTERNAL_134a41f5_4_k_cu_92a2f503_32694cuda3std3__441_GLOBAL__N__134a41f5_4_k_cu_92a2f503_32696ignoreE
	.align		8
        /*0040*/ 	.dword	_ZN39_INTERNAL_134a41f5_4_k_cu_92a2f503_32694cuda3std3__419piecewise_constructE
	.align		8
        /*0048*/ 	.dword	_ZN39_INTERNAL_134a41f5_4_k_cu_92a2f503_32694cuda3std3__48in_placeE
	.align		8
        /*0050*/ 	.dword	_ZN39_INTERNAL_134a41f5_4_k_cu_92a2f503_32694cuda3std6ranges3__45__cpo4swapE
	.align		8
        /*0058*/ 	.dword	_ZN39_INTERNAL_134a41f5_4_k_cu_92a2f503_32694cuda3std6ranges3__45__cpo9iter_moveE
	.align		8
        /*0060*/ 	.dword	_ZN39_INTERNAL_134a41f5_4_k_cu_92a2f503_32694cute7productE
	.align		8
        /*0068*/ 	.dword	_ZN39_INTERNAL_134a41f5_4_k_cu_92a2f503_32694cute1_E
	.align		8
        /*0070*/ 	.dword	$str$27
	.align		8
        /*0078*/ 	.dword	$str$28
	.align		8
        /*0080*/ 	.dword	$str$29
	.align		8
        /*0088*/ 	.dword	$str$30


//--------------------- .text._ZN7cutlass13device_kernelINS_4conv6kernel13ConvUniversalINS1_16ConvProblemShapeILNS1_8OperatorE1ELi3EEENS1_10collective14CollectiveConvINS1_47MainloopSm100TmaUmmaWarpSpecializedImplicitGemmILS5_1ELi54ELi3ELi1ELi2EN4cute5tupleIJNSA_1CILi2EEENSC_ILi1EEESE_EEEEENSB_IJNSC_ILi64EEESH_NSB_IJNSC_ILi32EEEEEEEEENS_12float_e4m3_tESL_NSA_8TiledMMAINSA_8MMA_AtomIJNSA_10MMA_TraitsINSA_19SM100_MMA_F8F6F4_SSEJSL_SL_fSH_SH_NSA_17integral_constantINSA_4UMMA5MajorELSS_0EEENSQ_ISS_LSS_1EEENSQ_INSR_7ScaleInELSV_0EEESW_EEEEEENSA_6LayoutINSB_IJSE_SE_SE_EEENSB_IJNSC_ILi0EEES11_S11_EEEEENSB_IJNSA_10UnderscoreES14_S14_EEEEENS7_6detail27Sm100ImplicitGemmTileTraitsINSA_20SM90_TMA_LOAD_IM2COLENSA_14ComposedLayoutINSA_7SwizzleILi1ELi4ELi3EEENSA_18smem_ptr_flag_bitsILi8EEENSZ_INSB_IJNSC_ILi8EEESI_EEENSB_IJSI_SE_EEEEEEEvEENS18_INSA_23SM90_TMA_LOAD_MULTICASTENS1A_INS1B_ILi2ELi4ELi3EEES1E_NSZ_INSB_IJSH_S1F_EEENSB_IJSE_SH_EEEEEEEvEEEENS_8epilogue10collective18CollectiveEpilogueINS1T_23Sm100TmaWarpSpecializedILi1ELi1ELi32ELb0ELb0EEEJSK_NSB_IJNSZ_ISH_SE_EES1Y_EEESL_NSB_IJNSB_IJllllEEESE_S11_EEESL_S21_NS1T_6fusion15FusionCallbacksIS1X_NS22_17LinearCombinationISL_fSL_fLNS_15FloatRoundStyleE2EEESK_S1Z_JEEENSA_5SM1004TMEM4LOAD26SM100_TMEM_LOAD_16dp32b32xES19_NS1A_IS1M_S1E_NSZ_INSB_IJS1F_SH_EEENSB_IJSH_SE_EEEEEEENSA_39AutoVectorizingCopyWithAssumedAlignmentILi128EEENSA_21SM90_TMA_STORE_IM2COLES2F_S2H_S2H_EEEvvEEEEvNT_6ParamsE --------------------------
	.section	.text._ZN7cutlass13device_kernelINS_4conv6kernel13ConvUniversalINS1_16ConvProblemShapeILNS1_8OperatorE1ELi3EEENS1_10collective14CollectiveConvINS1_47MainloopSm100TmaUmmaWarpSpecializedImplicitGemmILS5_1ELi54ELi3ELi1ELi2EN4cute5tupleIJNSA_1CILi2EEENSC_ILi1EEESE_EEEEENSB_IJNSC_ILi64EEESH_NSB_IJNSC_ILi32EEEEEEEEENS_12float_e4m3_tESL_NSA_8TiledMMAINSA_8MMA_AtomIJNSA_10MMA_TraitsINSA_19SM100_MMA_F8F6F4_SSEJSL_SL_fSH_SH_NSA_17integral_constantINSA_4UMMA5MajorELSS_0EEENSQ_ISS_LSS_1EEENSQ_INSR_7ScaleInELSV_0EEESW_EEEEEENSA_6LayoutINSB_IJSE_SE_SE_EEENSB_IJNSC_ILi0EEES11_S11_EEEEENSB_IJNSA_10UnderscoreES14_S14_EEEEENS7_6detail27Sm100ImplicitGemmTileTraitsINSA_20SM90_TMA_LOAD_IM2COLENSA_14ComposedLayoutINSA_7SwizzleILi1ELi4ELi3EEENSA_18smem_ptr_flag_bitsILi8EEENSZ_INSB_IJNSC_ILi8EEESI_EEENSB_IJSI_SE_EEEEEEEvEENS18_INSA_23SM90_TMA_LOAD_MULTICASTENS1A_INS1B_ILi2ELi4ELi3EEES1E_NSZ_INSB_IJSH_S1F_EEENSB_IJSE_SH_EEEEEEEvEEEENS_8epilogue10collective18CollectiveEpilogueINS1T_23Sm100TmaWarpSpecializedILi1ELi1ELi32ELb0ELb0EEEJSK_NSB_IJNSZ_ISH_SE_EES1Y_EEESL_NSB_IJNSB_IJllllEEESE_S11_EEESL_S21_NS1T_6fusion15FusionCallbacksIS1X_NS22_17LinearCombinationISL_fSL_fLNS_15FloatRoundStyleE2EEESK_S1Z_JEEENSA_5SM1004TMEM4LOAD26SM100_TMEM_LOAD_16dp32b32xES19_NS1A_IS1M_S1E_NSZ_INSB_IJS1F_SH_EEENSB_IJSH_SE_EEEEEEENSA_39AutoVectorizingCopyWithAssumedAlignmentILi128EEENSA_21SM90_TMA_STORE_IM2COLES2F_S2H_S2H_EEEvvEEEEvNT_6ParamsE,"ax",@progbits
	.align	128
.text._ZN7cutlass13device_kernelINS_4conv6kernel13ConvUniversalINS1_16ConvProblemShapeILNS1_8OperatorE1ELi3EEENS1_10collective14CollectiveConvINS1_47MainloopSm100TmaUmmaWarpSpecializedImplicitGemmILS5_1ELi54ELi3ELi1ELi2EN4cute5tupleIJNSA_1CILi2EEENSC_ILi1EEESE_EEEEENSB_IJNSC_ILi64EEESH_NSB_IJNSC_ILi32EEEEEEEEENS_12float_e4m3_tESL_NSA_8TiledMMAINSA_8MMA_AtomIJNSA_10MMA_TraitsINSA_19SM100_MMA_F8F6F4_SSEJSL_SL_fSH_SH_NSA_17integral_constantINSA_4UMMA5MajorELSS_0EEENSQ_ISS_LSS_1EEENSQ_INSR_7ScaleInELSV_0EEESW_EEEEEENSA_6LayoutINSB_IJSE_SE_SE_EEENSB_IJNSC_ILi0EEES11_S11_EEEEENSB_IJNSA_10UnderscoreES14_S14_EEEEENS7_6detail27Sm100ImplicitGemmTileTraitsINSA_20SM90_TMA_LOAD_IM2COLENSA_14ComposedLayoutINSA_7SwizzleILi1ELi4ELi3EEENSA_18smem_ptr_flag_bitsILi8EEENSZ_INSB_IJNSC_ILi8EEESI_EEENSB_IJSI_SE_EEEEEEEvEENS18_INSA_23SM90_TMA_LOAD_MULTICASTENS1A_INS1B_ILi2ELi4ELi3EEES1E_NSZ_INSB_IJSH_S1F_EEENSB_IJSE_SH_EEEEEEEvEEEENS_8epilogue10collective18CollectiveEpilogueINS1T_23Sm100TmaWarpSpecializedILi1ELi1ELi32ELb0ELb0EEEJSK_NSB_IJNSZ_ISH_SE_EES1Y_EEESL_NSB_IJNSB_IJllllEEESE_S11_EEESL_S21_NS1T_6fusion15FusionCallbacksIS1X_NS22_17LinearCombinationISL_fSL_fLNS_15FloatRoundStyleE2EEESK_S1Z_JEEENSA_5SM1004TMEM4LOAD26SM100_TMEM_LOAD_16dp32b32xES19_NS1A_IS1M_S1E_NSZ_INSB_IJS1F_SH_EEENSB_IJSH_SE_EEEEEEENSA_39AutoVectorizingCopyWithAssumedAlignmentILi128EEENSA_21SM90_TMA_STORE_IM2COLES2F_S2H_S2H_EEEvvEEEEvNT_6ParamsE:
        .type           _ZN7cutlass13device_kernelINS_4conv6kernel13ConvUniversalINS1_16ConvProblemShapeILNS1_8OperatorE1ELi3EEENS1_10collective14CollectiveConvINS1_47MainloopSm100TmaUmmaWarpSpecializedImplicitGemmILS5_1ELi54ELi3ELi1ELi2EN4cute5tupleIJNSA_1CILi2EEENSC_ILi1EEESE_EEEEENSB_IJNSC_ILi64EEESH_NSB_IJNSC_ILi32EEEEEEEEENS_12float_e4m3_tESL_NSA_8TiledMMAINSA_8MMA_AtomIJNSA_10MMA_TraitsINSA_19SM100_MMA_F8F6F4_SSEJSL_SL_fSH_SH_NSA_17integral_constantINSA_4UMMA5MajorELSS_0EEENSQ_ISS_LSS_1EEENSQ_INSR_7ScaleInELSV_0EEESW_EEEEEENSA_6LayoutINSB_IJSE_SE_SE_EEENSB_IJNSC_ILi0EEES11_S11_EEEEENSB_IJNSA_10UnderscoreES14_S14_EEEEENS7_6detail27Sm100ImplicitGemmTileTraitsINSA_20SM90_TMA_LOAD_IM2COLENSA_14ComposedLayoutINSA_7SwizzleILi1ELi4ELi3EEENSA_18smem_ptr_flag_bitsILi8EEENSZ_INSB_IJNSC_ILi8EEESI_EEENSB_IJSI_SE_EEEEEEEvEENS18_INSA_23SM90_TMA_LOAD_MULTICASTENS1A_INS1B_ILi2ELi4ELi3EEES1E_NSZ_INSB_IJSH_S1F_EEENSB_IJSE_SH_EEEEEEEvEEEENS_8epilogue10collective18CollectiveEpilogueINS1T_23Sm100TmaWarpSpecializedILi1ELi1ELi32ELb0ELb0EEEJSK_NSB_IJNSZ_ISH_SE_EES1Y_EEESL_NSB_IJNSB_IJllllEEESE_S11_EEESL_S21_NS1T_6fusion15FusionCallbacksIS1X_NS22_17LinearCombinationISL_fSL_fLNS_15FloatRoundStyleE2EEESK_S1Z_JEEENSA_5SM1004TMEM4LOAD26SM100_TMEM_LOAD_16dp32b32xES19_NS1A_IS1M_S1E_NSZ_INSB_IJS1F_SH_EEENSB_IJSH_SE_EEEEEEENSA_39AutoVectorizingCopyWithAssumedAlignmentILi128EEENSA_21SM90_TMA_STORE_IM2COLES2F_S2H_S2H_EEEvvEEEEvNT_6ParamsE,@function
        .size           _ZN7cutlass13device_kernelINS_4conv6kernel13ConvUniversalINS1_16ConvProblemShapeILNS1_8OperatorE1ELi3EEENS1_10collective14CollectiveConvINS1_47MainloopSm100TmaUmmaWarpSpecializedImplicitGemmILS5_1ELi54ELi3ELi1ELi2EN4cute5tupleIJNSA_1CILi2EEENSC_ILi1EEESE_EEEEENSB_IJNSC_ILi64EEESH_NSB_IJNSC_ILi32EEEEEEEEENS_12float_e4m3_tESL_NSA_8TiledMMAINSA_8MMA_AtomIJNSA_10MMA_TraitsINSA_19SM100_MMA_F8F6F4_SSEJSL_SL_fSH_SH_NSA_17integral_constantINSA_4UMMA5MajorELSS_0EEENSQ_ISS_LSS_1EEENSQ_INSR_7ScaleInELSV_0EEESW_EEEEEENSA_6LayoutINSB_IJSE_SE_SE_EEENSB_IJNSC_ILi0EEES11_S11_EEEEENSB_IJNSA_10UnderscoreES14_S14_EEEEENS7_6detail27Sm100ImplicitGemmTileTraitsINSA_20SM90_TMA_LOAD_IM2COLENSA_14ComposedLayoutINSA_7SwizzleILi1ELi4ELi3EEENSA_18smem_ptr_flag_bitsILi8EEENSZ_INSB_IJNSC_ILi8EEESI_EEENSB_IJSI_SE_EEEEEEEvEENS18_INSA_23SM90_TMA_LOAD_MULTICASTENS1A_INS1B_ILi2ELi4ELi3EEES1E_NSZ_INSB_IJSH_S1F_EEENSB_IJSE_SH_EEEEEEEvEEEENS_8epilogue10collective18CollectiveEpilogueINS1T_23Sm100TmaWarpSpecializedILi1ELi1ELi32ELb0ELb0EEEJSK_NSB_IJNSZ_ISH_SE_EES1Y_EEESL_NSB_IJNSB_IJllllEEESE_S11_EEESL_S21_NS1T_6fusion15FusionCallbacksIS1X_NS22_17LinearCombinationISL_fSL_fLNS_15FloatRoundStyleE2EEESK_S1Z_JEEENSA_5SM1004TMEM4LOAD26SM100_TMEM_LOAD_16dp32b32xES19_NS1A_IS1M_S1E_NSZ_INSB_IJS1F_SH_EEENSB_IJSH_SE_EEEEEEENSA_39AutoVectorizingCopyWithAssumedAlignmentILi128EEENSA_21SM90_TMA_STORE_IM2COLES2F_S2H_S2H_EEEvvEEEEvNT_6ParamsE,(.L_x_276 - _ZN7cutlass13device_kernelINS_4conv6kernel13ConvUniversalINS1_16ConvProblemShapeILNS1_8OperatorE1ELi3EEENS1_10collective14CollectiveConvINS1_47MainloopSm100TmaUmmaWarpSpecializedImplicitGemmILS5_1ELi54ELi3ELi1ELi2EN4cute5tupleIJNSA_1CILi2EEENSC_ILi1EEESE_EEEEENSB_IJNSC_ILi64EEESH_NSB_IJNSC_ILi32EEEEEEEEENS_12float_e4m3_tESL_NSA_8TiledMMAINSA_8MMA_AtomIJNSA_10MMA_TraitsINSA_19SM100_MMA_F8F6F4_SSEJSL_SL_fSH_SH_NSA_17integral_constantINSA_4UMMA5MajorELSS_0EEENSQ_ISS_LSS_1EEENSQ_INSR_7ScaleInELSV_0EEESW_EEEEEENSA_6LayoutINSB_IJSE_SE_SE_EEENSB_IJNSC_ILi0EEES11_S11_EEEEENSB_IJNSA_10UnderscoreES14_S14_EEEEENS7_6detail27Sm100ImplicitGemmTileTraitsINSA_20SM90_TMA_LOAD_IM2COLENSA_14ComposedLayoutINSA_7SwizzleILi1ELi4ELi3EEENSA_18smem_ptr_flag_bitsILi8EEENSZ_INSB_IJNSC_ILi8EEESI_EEENSB_IJSI_SE_EEEEEEEvEENS18_INSA_23SM90_TMA_LOAD_MULTICASTENS1A_INS1B_ILi2ELi4ELi3EEES1E_NSZ_INSB_IJSH_S1F_EEENSB_IJSE_SH_EEEEEEEvEEEENS_8epilogue10collective18CollectiveEpilogueINS1T_23Sm100TmaWarpSpecializedILi1ELi1ELi32ELb0ELb0EEEJSK_NSB_IJNSZ_ISH_SE_EES1Y_EEESL_NSB_IJNSB_IJllllEEESE_S11_EEESL_S21_NS1T_6fusion15FusionCallbacksIS1X_NS22_17LinearCombinationISL_fSL_fLNS_15FloatRoundStyleE2EEESK_S1Z_JEEENSA_5SM1004TMEM4LOAD26SM100_TMEM_LOAD_16dp32b32xES19_NS1A_IS1M_S1E_NSZ_INSB_IJS1F_SH_EEENSB_IJSH_SE_EEEEEEENSA_39AutoVectorizingCopyWithAssumedAlignmentILi128EEENSA_21SM90_TMA_STORE_IM2COLES2F_S2H_S2H_EEEvvEEEEvNT_6ParamsE)
        .other          _ZN7cutlass13device_kernelINS_4conv6kernel13ConvUniversalINS1_16ConvProblemShapeILNS1_8OperatorE1ELi3EEENS1_10collective14CollectiveConvINS1_47MainloopSm100TmaUmmaWarpSpecializedImplicitGemmILS5_1ELi54ELi3ELi1ELi2EN4cute5tupleIJNSA_1CILi2EEENSC_ILi1EEESE_EEEEENSB_IJNSC_ILi64EEESH_NSB_IJNSC_ILi32EEEEEEEEENS_12float_e4m3_tESL_NSA_8TiledMMAINSA_8MMA_AtomIJNSA_10MMA_TraitsINSA_19SM100_MMA_F8F6F4_SSEJSL_SL_fSH_SH_NSA_17integral_constantINSA_4UMMA5MajorELSS_0EEENSQ_ISS_LSS_1EEENSQ_INSR_7ScaleInELSV_0EEESW_EEEEEENSA_6LayoutINSB_IJSE_SE_SE_EEENSB_IJNSC_ILi0EEES11_S11_EEEEENSB_IJNSA_10UnderscoreES14_S14_EEEEENS7_6detail27Sm100ImplicitGemmTileTraitsINSA_20SM90_TMA_LOAD_IM2COLENSA_14ComposedLayoutINSA_7SwizzleILi1ELi4ELi3EEENSA_18smem_ptr_flag_bitsILi8EEENSZ_INSB_IJNSC_ILi8EEESI_EEENSB_IJSI_SE_EEEEEEEvEENS18_INSA_23SM90_TMA_LOAD_MULTICASTENS1A_INS1B_ILi2ELi4ELi3EEES1E_NSZ_INSB_IJSH_S1F_EEENSB_IJSE_SH_EEEEEEEvEEEENS_8epilogue10collective18CollectiveEpilogueINS1T_23Sm100TmaWarpSpecializedILi1ELi1ELi32ELb0ELb0EEEJSK_NSB_IJNSZ_ISH_SE_EES1Y_EEESL_NSB_IJNSB_IJllllEEESE_S11_EEESL_S21_NS1T_6fusion15FusionCallbacksIS1X_NS22_17LinearCombinationISL_fSL_fLNS_15FloatRoundStyleE2EEESK_S1Z_JEEENSA_5SM1004TMEM4LOAD26SM100_TMEM_LOAD_16dp32b32xES19_NS1A_IS1M_S1E_NSZ_INSB_IJS1F_SH_EEENSB_IJSH_SE_EEEEEEENSA_39AutoVectorizingCopyWithAssumedAlignmentILi128EEENSA_21SM90_TMA_STORE_IM2COLES2F_S2H_S2H_EEEvvEEEEvNT_6ParamsE,@"STO_CUDA_ENTRY STV_DEFAULT"
_ZN7cutlass13device_kernelINS_4conv6kernel13ConvUniversalINS1_16ConvProblemShapeILNS1_8OperatorE1ELi3EEENS1_10collective14CollectiveConvINS1_47MainloopSm100TmaUmmaWarpSpecializedImplicitGemmILS5_1ELi54ELi3ELi1ELi2EN4cute5tupleIJNSA_1CILi2EEENSC_ILi1EEESE_EEEEENSB_IJNSC_ILi64EEESH_NSB_IJNSC_ILi32EEEEEEEEENS_12float_e4m3_tESL_NSA_8TiledMMAINSA_8MMA_AtomIJNSA_10MMA_TraitsINSA_19SM100_MMA_F8F6F4_SSEJSL_SL_fSH_SH_NSA_17integral_constantINSA_4UMMA5MajorELSS_0EEENSQ_ISS_LSS_1EEENSQ_INSR_7ScaleInELSV_0EEESW_EEEEEENSA_6LayoutINSB_IJSE_SE_SE_EEENSB_IJNSC_ILi0EEES11_S11_EEEEENSB_IJNSA_10UnderscoreES14_S14_EEEEENS7_6detail27Sm100ImplicitGemmTileTraitsINSA_20SM90_TMA_LOAD_IM2COLENSA_14ComposedLayoutINSA_7SwizzleILi1ELi4ELi3EEENSA_18smem_ptr_flag_bitsILi8EEENSZ_INSB_IJNSC_ILi8EEESI_EEENSB_IJSI_SE_EEEEEEEvEENS18_INSA_23SM90_TMA_LOAD_MULTICASTENS1A_INS1B_ILi2ELi4ELi3EEES1E_NSZ_INSB_IJSH_S1F_EEENSB_IJSE_SH_EEEEEEEvEEEENS_8epilogue10collective18CollectiveEpilogueINS1T_23Sm100TmaWarpSpecializedILi1ELi1ELi32ELb0ELb0EEEJSK_NSB_IJNSZ_ISH_SE_EES1Y_EEESL_NSB_IJNSB_IJllllEEESE_S11_EEESL_S21_NS1T_6fusion15FusionCallbacksIS1X_NS22_17LinearCombinationISL_fSL_fLNS_15FloatRoundStyleE2EEESK_S1Z_JEEENSA_5SM1004TMEM4LOAD26SM100_TMEM_LOAD_16dp32b32xES19_NS1A_IS1M_S1E_NSZ_INSB_IJS1F_SH_EEENSB_IJSH_SE_EEEEEEENSA_39AutoVectorizingCopyWithAssumedAlignmentILi128EEENSA_21SM90_TMA_STORE_IM2COLES2F_S2H_S2H_EEEvvEEEEvNT_6ParamsE:
[----:B------:R-:W1:Y:S01]  /*0000*/  LDC R1, c[0x0][0x37c] ;  /* 0x0000df00ff017b82 */ /* 0x000e620000000800 */
[----:B------:R-:W2:Y:S01]  /*0010*/  S2R R78, SR_TID.X ;  /* 0x00000000004e7919 */ /* 0x000ea20000002100 */
[----:B------:R-:W3:Y:S01]  /*0020*/  LDCU.64 UR8, c[0x0][0x990] ;  /* 0x00013200ff0877ac */ /* 0x000ee20008000a00 */
[----:B-1----:R-:W-:Y:S01]  /*0030*/  VIADD R1, R1, 0xfffffff8 ;  /* 0xfffffff801017836 */ /* 0x002fe20000000000 */
[----:B------:R-:W-:Y:S02]  /*0040*/  PRMT R84, RZ, 0x7610, R84 ;  /* 0x00007610ff547816 */ /* 0x000fe40000000054 */
[----:B------:R-:W-:Y:S01]  /*0050*/  ELECT P3, URZ, PT ;  /* 0x0000000000ff782f */ /* 0x000fe20003860000 */
[----:B---3--:R-:W-:-:S04]  /*0060*/  UISETP.NE.U32.AND UP0, UPT, UR8, URZ, UPT ;  /* 0x000000ff0800728c */ /* 0x008fc8000bf05070 */
[----:B------:R-:W-:Y:S01]  /*0070*/  UISETP.NE.AND.EX UP0, UPT, UR9, URZ, UPT, UP0 ;  /* 0x000000ff0900728c */ /* 0x000fe2000bf05300 */
[----:B--2---:R-:W-:-:S05]  /*0080*/  SHF.R.U32.HI R85, RZ, 0x5, R78 ;  /* 0x00000005ff557819 */ /* 0x004fca000001164e */
[----:B------:R-:W1:Y:S02]  /*0090*/  SHFL.IDX PT, R0, R85, RZ, 0x1f ;  /* 0x00001fff55007589 */ /* 0x000e6400000e0000 */
[----:B-1----:R-:W-:Y:S01]  /*00a0*/  R2UR UR18, R0 ;  /* 0x00000000001272ca */ /* 0x002fe200000e0000 */
[----:B------:R-:W-:-:S14]  /*00b0*/  BRA.U UP0, `(.L_x_0) ;  /* 0x0000000100307547 */ /* 0x000fdc000b800000 */
[----:B------:R-:W1:Y:S02]  /*00c0*/  LDCU.64 UR4, c[0x0][0x988] ;  /* 0x00013100ff0477ac */ /* 0x000e640008000a00 */
[----:B-1----:R-:W-:-:S04]  /*00d0*/  UISETP.NE.U32.AND UP0, UPT, UR4, URZ, UPT ;  /* 0x000000ff0400728c */ /* 0x002fc8000bf05070 */
[----:B------:R-:W-:-:S09]  /*00e0*/  UISETP.NE.AND.EX UP0, UPT, UR5, URZ, UPT, UP0 ;  /* 0x000000ff0500728c */ /* 0x000fd2000bf05300 */
[----:B------:R-:W-:Y:S05]  /*00f0*/  BRA.U !UP0, `(.L_x_1) ;  /* 0x0000000108147547 */ /* 0x000fea000b800000 */
[----:B------:R-:W1:Y:S01]  /*0100*/  LDC.64 R2, c[0x0][0x988] ;  /* 0x00026200ff027b82 */ /* 0x000e620000000a00 */
[----:B------:R-:W1:Y:S02]  /*0110*/  LDCU.64 UR4, c[0x0][0x358] ;  /* 0x00006b00ff0477ac */ /* 0x000e640008000a00 */
[----:B-1----:R1:W5:Y:S01]  /*0120*/  LDG.E R39, desc[UR4][R2.64] ;  /* 0x0000000402277981 */ /* 0x002362000c1e1900 */
[----:B------:R-:W-:Y:S01]  /*0130*/  HFMA2 R84, -RZ, RZ, 0, 5.9604644775390625e-08 ;  /* 0x00000001ff547431 */ /* 0x000fe200000001ff */
[----:B------:R-:W-:Y:S05]  /*0140*/  BRA `(.L_x_0) ;  /* 0x00000000000c7947 */ /* 0x000fea0003800000 */
.L_x_1:
[----:B------:R-:W1:Y:S01]  /*0150*/  LDCU UR4, c[0x0][0x980] ;  /* 0x00013000ff0477ac */ /* 0x000e620008000800 */
[----:B------:R-:W-:Y:S01]  /*0160*/  HFMA2 R84, -RZ, RZ, 0, 5.9604644775390625e-08 ;  /* 0x00000001ff547431 */ /* 0x000fe200000001ff */
[----:B-1----:R-:W-:-:S07]  /*0170*/  MOV R39, UR4 ;  /* 0x0000000400277c02 */ /* 0x002fce0008000f00 */
.L_x_0:
[----:B------:R-:W2:Y:S02]  /*0180*/  LDCU.64 UR4, c[0x0][0x9b0] ;  /* 0x00013600ff0477ac */ /* 0x000ea40008000a00 */
[----:B--2---:R-:W-:-:S04]  /*0190*/  UISETP.NE.U32.AND UP0, UPT, UR4, URZ, UPT ;  /* 0x000000ff0400728c */ /* 0x004fc8000bf05070 */
[----:B------:R-:W-:-:S09]  /*01a0*/  UISETP.NE.AND.EX UP0, UPT, UR5, URZ, UPT, UP0 ;  /* 0x000000ff0500728c */ /* 0x000fd2000bf05300 */
[----:B------:R-:W-:Y:S05]  /*01b0*/  BRA.U UP0, `(.L_x_2) ;  /* 0x0000000100287547 */ /* 0x000fea000b800000 */
[----:B------:R-:W2:Y:S02]  /*01c0*/  LDCU.64 UR4, c[0x0][0x9a8] ;  /* 0x00013500ff0477ac */ /* 0x000ea40008000a00 */
[----:B--2---:R-:W-:-:S04]  /*01d0*/  UISETP.NE.U32.AND UP0, UPT, UR4, URZ, UPT ;  /* 0x000000ff0400728c */ /* 0x004fc8000bf05070 */
[----:B------:R-:W-:-:S09]  /*01e0*/  UISETP.NE.AND.EX UP0, UPT, UR5, URZ, UPT, UP0 ;  /* 0x000000ff0500728c */ /* 0x000fd2000bf05300 */
[----:B------:R-:W-:Y:S05]  /*01f0*/  BRA.U !UP0, `(.L_x_3) ;  /* 0x0000000108107547 */ /* 0x000fea000b800000 */
[----:B-1----:R-:W1:Y:S01]  /*0200*/  LDC.64 R2, c[0x0][0x9a8] ;  /* 0x00026a00ff027b82 */ /* 0x002e620000000a00 */
[----:B------:R-:W1:Y:S02]  /*0210*/  LDCU.64 UR4, c[0x0][0x358] ;  /* 0x00006b00ff0477ac */ /* 0x000e640008000a00 */
[----:B-1----:R2:W5:Y:S01]  /*0220*/  LDG.E R38, desc[UR4][R2.64] ;  /* 0x0000000402267981 */ /* 0x002562000c1e1900 */
[----:B------:R-:W-:Y:S05]  /*0230*/  BRA `(.L_x_2) ;  /* 0x0000000000087947 */ /* 0x000fea0003800000 */
.L_x_3:
[----:B------:R-:W2:Y:S02]  /*0240*/  LDCU UR4, c[0x0][0x9a0] ;  /* 0x00013400ff0477ac */ /* 0x000ea40008000800 */
[----:B--2---:R-:W-:Y:S02]  /*0250*/  MOV R38, UR4 ;  /* 0x0000000400267c02 */ /* 0x004fe40008000f00 */
.L_x_2:
[----:B------:R-:W-:Y:S01]  /*0260*/  IMAD.U32 R0, RZ, RZ, UR18 ;  /* 0x00000012ff007e24 */ /* 0x000fe2000f8e00ff */
[----:B------:R-:W-:Y:S04]  /*0270*/  BSSY.RECONVERGENT B0, `(.L_x_4) ;  /* 0x000000c000007945 */ /* 0x000fe80003800200 */
[C---:B------:R-:W-:Y:S02]  /*0280*/  ISETP.NE.OR P1, PT, R0.reuse, 0x1, !P3 ;  /* 0x000000010000780c */ /* 0x040fe40005f25670 */
[----:B------:R-:W-:-:S11]  /*0290*/  ISETP.NE.OR P0, PT, R0, 0x3, !P3 ;  /* 0x000000030000780c */ /* 0x000fd60005f05670 */
[----:B------:R-:W-:Y:S05]  /*02a0*/  @P1 BRA `(.L_x_5) ;  /* 0x0000000000201947 */ /* 0x000fea0003800000 */
[----:B------:R-:W3:Y:S02]  /*02b0*/  LDCU.64 UR4, c[0x0][0x348] ;  /* 0x00006900ff0477ac */ /* 0x000ee40008000a00 */
[----:B---3--:R-:W-:Y:S02]  /*02c0*/  UIADD3 UR6, UP1, UPT, UR4, 0x80, URZ ;  /* 0x0000008004067890 */ /* 0x008fe4000ff3e0ff */
[----:B------:R-:W-:Y:S02]  /*02d0*/  UIADD3 UR4, UP0, UPT, UR4, 0x200, URZ ;  /* 0x0000020004047890 */ /* 0x000fe4000ff1e0ff */
[----:B------:R-:W-:Y:S02]  /*02e0*/  UIADD3.X UR7, UPT, UPT, URZ, UR5, URZ, UP1, !UPT ;  /* 0x00000005ff077290 */ /* 0x000fe40008ffe4ff */
[----:B------:R-:W-:-:S07]  /*02f0*/  UIADD3.X UR5, UPT, UPT, URZ, UR5, URZ, UP0, !UPT ;  /* 0x00000005ff057290 */ /* 0x000fce00087fe4ff */
[----:B------:R3:W-:Y:S02]  /*0300*/  UTMACCTL.PF [UR6] ;  /* 0x00000000060079b9 */ /* 0x0007e40008040000 */
[----:B------:R3:W-:Y:S02]  /*0310*/  UTMACCTL.PF [UR4] ;  /* 0x00000000040079b9 */ /* 0x0007e40008040000 */
[----:B---3--:R-:W-:Y:S01]  /*0320*/  NOP ;  /* 0x0000000000007918 */ /* 0x008fe20000000000 */
.L_x_5:
[----:B------:R-:W-:Y:S05]  /*0330*/  BSYNC.RECONVERGENT B0 ;  /* 0x0000000000007941 */ /* 0x000fea0003800200 */
.L_x_4:
[----:B------:R-:W-:Y:S04]  /*0340*/  BSSY.RECONVERGENT B0, `(.L_x_6) ;  /* 0x000000a000007945 */ /* 0x000fe80003800200 */
        /* <DEDUP_REMOVED lines=9> */
.L_x_7:
[----:B------:R-:W-:Y:S05]  /*03e0*/  BSYNC.RECONVERGENT B0 ;  /* 0x0000000000007941 */ /* 0x000fea0003800200 */
.L_x_6:
[----:B------:R-:W3:Y:S01]  /*03f0*/  LDCU.64 UR4, c[0x0][0x988] ;  /* 0x00013100ff0477ac */ /* 0x000ee20008000a00 */
[----:B------:R-:W-:Y:S02]  /*0400*/  UISETP.EQ.U32.AND UP1, UPT, UR8, URZ, UPT ;  /* 0x000000ff0800728c */ /* 0x000fe4000bf22070 */
[----:B------:R-:W-:Y:S02]  /*0410*/  UPLOP3.LUT UP3, UPT, UPT, UPT, UPT, 0x80, 0x8 ;  /* 0x000000000008789c */ /* 0x000fe40003f6f070 */
[----:B---3--:R-:W-:-:S04]  /*0420*/  UISETP.NE.U32.AND UP0, UPT, UR4, URZ, UPT ;  /* 0x000000ff0400728c */ /* 0x008fc8000bf05070 */
[----:B------:R-:W-:-:S04]  /*0430*/  UISETP.NE.AND.EX UP2, UPT, UR5, URZ, UPT, UP0 ;  /* 0x000000ff0500728c */ /* 0x000fc8000bf45300 */
[----:B------:R-:W-:-:S04]  /*0440*/  UISETP.EQ.OR.EX UP4, UPT, UR9, URZ, !UP2, UP1 ;  /* 0x000000ff0900728c */ /* 0x000fc8000d782710 */
[----:B------:R-:W-:-:S06]  /*0450*/  UP2UR UR4, UPR, URZ, 0x10 ;  /* 0x00000010ff047883 */ /* 0x000fcc0008000000 */
[----:B------:R-:W-:Y:S01]  /*0460*/  MOV R88, UR4 ;  /* 0x0000000400587c02 */ /* 0x000fe20008000f00 */
[----:B------:R-:W-:Y:S06]  /*0470*/  BRA.U !UP4, `(.L_x_8) ;  /* 0x000000010c207547 */ /* 0x000fec000b800000 */
[----:B------:R-:W-:Y:S01]  /*0480*/  UISETP.NE.U32.AND UP1, UPT, UR8, URZ, UPT ;  /* 0x000000ff0800728c */ /* 0x000fe2000bf25070 */
[----:B-----5:R-:W-:Y:S01]  /*0490*/  FSETP.NEU.AND P0, PT, R39, RZ, PT ;  /* 0x000000ff2700720b */ /* 0x020fe20003f0d000 */
[----:B------:R-:W-:Y:S02]  /*04a0*/  USEL UR4, URZ, 0xffffffff, UP2 ;  /* 0xffffffffff047887 */ /* 0x000fe40009000000 */
[----:B------:R-:W-:-:S10]  /*04b0*/  UISETP.NE.AND.EX UP1, UPT, UR9, URZ, UPT, UP1 ;  /* 0x000000ff0900728c */ /* 0x000fd4000bf25310 */
[----:B------:R-:W-:Y:S01]  /*04c0*/  VOTEU.ANY UP0, P0 ;  /* 0x0000000000ff7886 */ /* 0x000fe20000000100 */
[----:B------:R-:W-:-:S04]  /*04d0*/  @!UP1 USEL UR4, URZ, 0xffffffff, UP0 ;  /* 0xffffffffff049887 */ /* 0x000fc80008000000 */
[----:B------:R-:W-:-:S04]  /*04e0*/  ULOP3.LUT UR4, UR4, 0x1, URZ, 0xc0, !UPT ;  /* 0x0000000104047892 */ /* 0x000fc8000f8ec0ff */
[----:B------:R-:W-:-:S11]  /*04f0*/  UISETP.NE.U32.AND UP3, UPT, UR4, 0x1, UPT ;  /* 0x000000010400788c */ /* 0x000fd6000bf65070 */
.L_x_8:
[----:B-12---:R-:W1:Y:S02]  /*0500*/  SHFL.IDX PT, R2, R85, RZ, 0x1f ;  /* 0x00001fff55027589 */ /* 0x006e6400000e0000 */
[----:B-1----:R-:W-:-:S13]  /*0510*/  ISETP.NE.AND P0, PT, R2, RZ, PT ;  /* 0x000000ff0200720c */ /* 0x002fda0003f05270 */
[----:B------:R-:W-:Y:S05]  /*0520*/  @P0 BRA `(.L_x_9) ;  /* 0x0000000400f40947 */ /* 0x000fea0003800000 */
[----:B------:R-:W-:Y:S01]  /*0530*/  ELECT P0, URZ, PT ;  /* 0x0000000000ff782f */ /* 0x000fe20003800000 */
[----:B------:R-:W-:-:S12]  /*0540*/  BSSY.RECONVERGENT B0, `(.L_x_9) ;  /* 0x000007b000007945 */ /* 0x000fd80003800200 */
[----:B------:R-:W-:Y:S05]  /*0550*/  @!P0 BRA `(.L_x_10) ;  /* 0x0000000400e48947 */ /* 0x000fea0003800000 */
[----:B------:R-:W1:Y:S01]  /*0560*/  S2UR UR4, SR_CgaCtaId ;  /* 0x00000000000479c3 */ /* 0x000e620000008800 */
[----:B------:R-:W-:Y:S01]  /*0570*/  UMOV UR5, 0x400 ;  /* 0x0000040000057882 */ /* 0x000fe20000000000 */
[----:B------:R-:W-:Y:S01]  /*0580*/  UMOV UR8, 0x1 ;  /* 0x0000000100087882 */ /* 0x000fe20000000000 */
[----:B------:R-:W-:Y:S01]  /*0590*/  UMOV UR6, 0x2 ;  /* 0x0000000200067882 */ /* 0x000fe20000000000 */
[----:B------:R-:W-:-:S04]  /*05a0*/  UIADD3 UR8, UPT, UPT, -UR8, 0x100000, URZ ;  /* 0x0010000008087890 */ /* 0x000fc8000fffe1ff */
[----:B------:R-:W-:Y:S02]  /*05b0*/  USHF.L.U32 UR9, UR8, 0xb, URZ ;  /* 0x0000000b08097899 */ /* 0x000fe400080006ff */
[----:B------:R-:W-:Y:S02]  /*05c0*/  USHF.L.U32 UR8, UR8, 0x1, URZ ;  /* 0x0000000108087899 */ /* 0x000fe400080006ff */
[----:B------:R-:W-:-:S04]  /*05d0*/  UIADD3 UR6, UPT, UPT, -UR6, 0x100000, URZ ;  /* 0x0010000006067890 */ /* 0x000fc8000fffe1ff */
[----:B------:R-:W-:Y:S02]  /*05e0*/  USHF.L.U32 UR7, UR6, 0xb, URZ ;  /* 0x0000000b06077899 */ /* 0x000fe400080006ff */
[----:B------:R-:W-:Y:S02]  /*05f0*/  USHF.L.U32 UR6, UR6, 0x1, URZ ;  /* 0x0000000106067899 */ /* 0x000fe400080006ff */
[----:B-1----:R-:W-:Y:S01]  /*0600*/  ULEA UR4, UR4, UR5, 0x18 ;  /* 0x0000000504047291 */ /* 0x002fe2000f8ec0ff */
[----:B------:R-:W1:Y:S11]  /*0610*/  FENCE.VIEW.ASYNC.S ;  /* 0x00000000000073c6 */ /* 0x000e760000000000 */
[----:B-1----:R1:W2:Y:S01]  /*0620*/  SYNCS.EXCH.64 URZ, [UR4], UR8 ;  /* 0x0000000804ff75b2 */ /* 0x0022a20008000100 */
[----:B------:R1:W3:Y:S01]  /*0630*/  SYNCS.EXCH.64 URZ, [UR4+0x1b0], UR6 ;  /* 0x0001b00604ff75b2 */ /* 0x0002e20008000100 */
[----:B------:R1:W4:Y:S01]  /*0640*/  SYNCS.EXCH.64 URZ, [UR4+0x8], UR8 ;  /* 0x0000080804ff75b2 */ /* 0x0003220008000100 */
[----:B------:R1:W1:Y:S01]  /*0650*/  SYNCS.EXCH.64 URZ, [UR4+0x1b8], UR6 ;  /* 0x0001b80604ff75b2 */ /* 0x0002620008000100 */
        /* <DEDUP_REMOVED lines=104> */
[----:B--234-:R-:W-:Y:S01]  /*0ce0*/  NOP ;  /* 0x0000000000007918 */ /* 0x01cfe20000000000 */
.L_x_10:
[----:B-1----:R-:W-:Y:S05]  /*0cf0*/  BSYNC.RECONVERGENT B0 ;  /* 0x0000000000007941 */ /* 0x002fea0003800200 */
.L_x_9:
[----:B------:R-:W1:Y:S01]  /*0d00*/  SHFL.IDX PT, R2, R85, RZ, 0x1f ;  /* 0x00001fff55027589 */ /* 0x000e6200000e0000 */
[----:B------:R-:W-:Y:S01]  /*0d10*/  NOP ;  /* 0x0000000000007918 */ /* 0x000fe20000000000 */
[----:B-1----:R-:W-:-:S13]  /*0d20*/  ISETP.NE.AND P0, PT, R2, 0x1, PT ;  /* 0x000000010200780c */ /* 0x002fda0003f05270 */
[----:B------:R-:W-:Y:S05]  /*0d30*/  @P0 BRA `(.L_x_11) ;  /* 0x0000000000400947 */ /* 0x000fea0003800000 */
        /* <DEDUP_REMOVED lines=9> */
[----:B------:R-:W-:Y:S01]  /*0dd0*/  USHF.L.U32 UR6, UR6, 0x1, URZ ;  /* 0x0000000106067899 */ /* 0x000fe200080006ff */
[----:B------:R-:W-:Y:S01]  /*0de0*/  ELECT P0, URZ, PT ;  /* 0x0000000000ff782f */ /* 0x000fe20003800000 */
[----:B-1----:R-:W-:Y:S01]  /*0df0*/  ULEA UR4, UR4, UR5, 0x18 ;  /* 0x0000000504047291 */ /* 0x002fe2000f8ec0ff */
[----:B------:R-:W1:Y:S11]  /*0e00*/  FENCE.VIEW.ASYNC.S ;  /* 0x00000000000073c6 */ /* 0x000e760000000000 */
[----:B-1----:R1:W2:Y:S01]  /*0e10*/  SYNCS.EXCH.64 URZ, [UR4+0x360], UR8 ;  /* 0x0003600804ff75b2 */ /* 0x0022a20008000100 */
[----:B------:R1:W3:Y:S01]  /*0e20*/  SYNCS.EXCH.64 URZ, [UR4+0x368], UR6 ;  /* 0x0003680604ff75b2 */ /* 0x0002e20008000100 */
[----:B------:R-:W-:Y:S01]  /*0e30*/  NOP ;  /* 0x0000000000007918 */ /* 0x000fe20000000000 */
.L_x_11:
[----:B------:R-:W4:Y:S01]  /*0e40*/  SHFL.IDX PT, R2, R85, RZ, 0x1f ;  /* 0x00001fff55027589 */ /* 0x000f2200000e0000 */
[----:B------:R-:W-:Y:S01]  /*0e50*/  NOP ;  /* 0x0000000000007918 */ /* 0x000fe20000000000 */
[----:B----4-:R-:W-:-:S13]  /*0e60*/  ISETP.NE.AND P0, PT, R2, 0x3, PT ;  /* 0x000000030200780c */ /* 0x010fda0003f05270 */
[----:B------:R-:W-:Y:S05]  /*0e70*/  @P0 BRA `(.L_x_12) ;  /* 0x0000000000300947 */ /* 0x000fea0003800000 */
[----:B-1----:R-:W1:Y:S01]  /*0e80*/  S2UR UR4, SR_CgaCtaId ;  /* 0x00000000000479c3 */ /* 0x002e620000008800 */
[----:B------:R-:W-:Y:S01]  /*0e90*/  UMOV UR6, 0x400 ;  /* 0x0000040000067882 */ /* 0x000fe20000000000 */
[----:B------:R-:W-:Y:S01]  /*0ea0*/  UMOV UR5, 0x20 ;  /* 0x0000002000057882 */ /* 0x000fe20000000000 */
[----:B------:R-:W-:Y:S01]  /*0eb0*/  ELECT P0, URZ, PT ;  /* 0x0000000000ff782f */ /* 0x000fe20003800000 */
[----:B-1----:R-:W-:Y:S02]  /*0ec0*/  ULEA UR6, UR4, UR6, 0x18 ;  /* 0x0000000604067291 */ /* 0x002fe4000f8ec0ff */
[----:B------:R-:W-:-:S04]  /*0ed0*/  UIADD3 UR4, UPT, UPT, -UR5, 0x100000, URZ ;  /* 0x0010000005047890 */ /* 0x000fc8000fffe1ff */
[----:B------:R-:W-:Y:S02]  /*0ee0*/  USHF.L.U32 UR5, UR4, 0xb, URZ ;  /* 0x0000000b04057899 */ /* 0x000fe400080006ff */
[----:B------:R-:W-:Y:S01]  /*0ef0*/  USHF.L.U32 UR4, UR4, 0x1, URZ ;  /* 0x0000000104047899 */ /* 0x000fe200080006ff */
[----:B------:R-:W1:Y:S11]  /*0f00*/  FENCE.VIEW.ASYNC.S ;  /* 0x00000000000073c6 */ /* 0x000e760000000000 */
[----:B-1----:R4:W1:Y:S01]  /*0f10*/  SYNCS.EXCH.64 URZ, [UR6+0x370], UR4 ;  /* 0x0003700406ff75b2 */ /* 0x0028620008000100 */
[----:B------:R4:W1:Y:S02]  /*0f20*/  SYNCS.EXCH.64 URZ, [UR6+0x378], UR4 ;  /* 0x0003780406ff75b2 */ /* 0x0008640008000100 */
[----:B----4-:R-:W-:Y:S01]  /*0f30*/  NOP ;  /* 0x0000000000007918 */ /* 0x010fe20000000000 */
.L_x_12:
[----:B------:R-:W4:Y:S01]  /*0f40*/  SHFL.IDX PT, R2, R85, RZ, 0x1f ;  /* 0x00001fff55027589 */ /* 0x000f2200000e0000 */
[----:B------:R-:W-:Y:S01]  /*0f50*/  NOP ;  /* 0x0000000000007918 */ /* 0x000fe20000000000 */
[----:B----4-:R-:W-:-:S13]  /*0f60*/  ISETP.NE.AND P0, PT, R2, 0x4, PT ;  /* 0x000000040200780c */ /* 0x010fda0003f05270 */
[----:B------:R-:W-:Y:S05]  /*0f70*/  @P0 BRA `(.L_x_13) ;  /* 0x0000000000440947 */ /* 0x000fea0003800000 */
[----:B-1----:R-:W1:Y:S01]  /*0f80*/  S2UR UR6, SR_CgaCtaId ;  /* 0x00000000000679c3 */ /* 0x002e620000008800 */
[----:B------:R-:W-:Y:S01]  /*0f90*/  UMOV UR4, 0x1e0 ;  /* 0x000001e000047882 */ /* 0x000fe20000000000 */
[----:B------:R-:W-:Y:S01]  /*0fa0*/  UMOV UR5, 0x400 ;  /* 0x0000040000057882 */ /* 0x000fe20000000000 */
[----:B------:R-:W-:Y:S01]  /*0fb0*/  USEL UR4, UR4, 0x1a0, UP3 ;  /* 0x000001a004047887 */ /* 0x000fe20009800000 */
[----:B------:R-:W-:Y:S01]  /*0fc0*/  UMOV UR8, 0x1 ;  /* 0x0000000100087882 */ /* 0x000fe20000000000 */
[----:B------:R-:W-:Y:S01]  /*0fd0*/  ELECT P0, URZ, PT ;  /* 0x0000000000ff782f */ /* 0x000fe20003800000 */
[----:B------:R-:W-:-:S04]  /*0fe0*/  UIADD3 UR8, UPT, UPT, -UR8, 0x100000, URZ ;  /* 0x0010000008087890 */ /* 0x000fc8000fffe1ff */
[----:B------:R-:W-:Y:S02]  /*0ff0*/  USHF.L.U32 UR9, UR8, 0xb, URZ ;  /* 0x0000000b08097899 */ /* 0x000fe400080006ff */
[----:B------:R-:W-:Y:S02]  /*1000*/  USHF.L.U32 UR8, UR8, 0x1, URZ ;  /* 0x0000000108087899 */ /* 0x000fe400080006ff */
[----:B-1----:R-:W-:Y:S02]  /*1010*/  ULEA UR6, UR6, UR5, 0x18 ;  /* 0x0000000506067291 */ /* 0x002fe4000f8ec0ff */
[----:B------:R-:W-:-:S04]  /*1020*/  UIADD3 UR4, UPT, UPT, -UR4, 0x100000, URZ ;  /* 0x0010000004047890 */ /* 0x000fc8000fffe1ff */
[----:B------:R-:W-:Y:S02]  /*1030*/  USHF.L.U32 UR5, UR4, 0xb, URZ ;  /* 0x0000000b04057899 */ /* 0x000fe400080006ff */
[----:B------:R-:W-:Y:S01]  /*1040*/  USHF.L.U32 UR4, UR4, 0x1, URZ ;  /* 0x0000000104047899 */ /* 0x000fe200080006ff */
[----:B------:R-:W1:Y:S03]  /*1050*/  FENCE.VIEW.ASYNC.S ;  /* 0x00000000000073c6 */ /* 0x000e660000000000 */
[----:B-1----:R4:W1:Y:S08]  /*1060*/  SYNCS.EXCH.64 URZ, [UR6+0x380], UR8 ;  /* 0x0003800806ff75b2 */ /* 0x0028700008000100 */
[----:B------:R4:W1:Y:S02]  /*1070*/  SYNCS.EXCH.64 URZ, [UR6+0x388], UR4 ;  /* 0x0003880406ff75b2 */ /* 0x0008640008000100 */
[----:B----4-:R-:W-:Y:S01]  /*1080*/  NOP ;  /* 0x0000000000007918 */ /* 0x010fe20000000000 */
.L_x_13:
[----:B------:R-:W4:Y:S01]  /*1090*/  SHFL.IDX PT, R2, R85, RZ, 0x1f ;  /* 0x00001fff55027589 */ /* 0x000f2200000e0000 */
[----:B------:R-:W-:Y:S01]  /*10a0*/  NOP ;  /* 0x0000000000007918 */ /* 0x000fe20000000000 */
[----:B----4-:R-:W-:-:S13]  /*10b0*/  ISETP.NE.AND P0, PT, R2, 0x5, PT ;  /* 0x000000050200780c */ /* 0x010fda0003f05270 */
[----:B------:R-:W-:Y:S05]  /*10c0*/  @P0 BRA `(.L_x_14) ;  /* 0x0000000000480947 */ /* 0x000fea0003800000 */
[----:B------:R-:W4:Y:S01]  /*10d0*/  S2UR UR5, SR_CgaCtaId ;  /* 0x00000000000579c3 */ /* 0x000f220000008800 */
[----:B-1----:R-:W-:Y:S01]  /*10e0*/  UMOV UR4, 0x400 ;  /* 0x0000040000047882 */ /* 0x002fe20000000000 */
        /* <DEDUP_REMOVED lines=9> */
[----:B----4-:R-:W-:Y:S01]  /*1180*/  ULEA UR4, UR5, UR4, 0x18 ;  /* 0x0000000405047291 */ /* 0x010fe2000f8ec0ff */
[----:B------:R-:W1:Y:S11]  /*1190*/  FENCE.VIEW.ASYNC.S ;  /* 0x00000000000073c6 */ /* 0x000e760000000000 */
[----:B-1----:R4:W1:Y:S01]  /*11a0*/  SYNCS.EXCH.64 URZ, [UR4+0x390], UR8 ;  /* 0x0003900804ff75b2 */ /* 0x0028620008000100 */
[----:B------:R4:W1:Y:S01]  /*11b0*/  SYNCS.EXCH.64 URZ, [UR4+0x3a0], UR6 ;  /* 0x0003a00604ff75b2 */ /* 0x0008620008000100 */
[----:B------:R4:W1:Y:S01]  /*11c0*/  SYNCS.EXCH.64 URZ, [UR4+0x398], UR8 ;  /* 0x0003980804ff75b2 */ /* 0x0008620008000100 */
[----:B------:R4:W1:Y:S02]  /*11d0*/  SYNCS.EXCH.64 URZ, [UR4+0x3a8], UR6 ;  /* 0x0003a80604ff75b2 */ /* 0x0008640008000100 */
[----:B----4-:R-:W-:Y:S01]  /*11e0*/  NOP ;  /* 0x0000000000007918 */ /* 0x010fe20000000000 */
.L_x_14:
[----:B-1----:R-:W1:Y:S01]  /*11f0*/  LDCU UR4, c[0x0][0x36c] ;  /* 0x00006d80ff0477ac */ /* 0x002e620008000800 */
[----:B------:R-:W-:Y:S01]  /*1200*/  ISETP.NE.OR P3, PT, R0, 0x2, !P3 ;  /* 0x000000020000780c */ /* 0x000fe20005f65670 */
[----:B------:R-:W-:Y:S01]  /*1210*/  NOP ;  /* 0x0000000000007918 */ /* 0x000fe20000000000 */
[----:B------:R-:W-:Y:S01]  /*1220*/  LOP3.LUT R0, R78, 0x1f, RZ, 0xc0, !PT ;  /* 0x0000001f4e007812 */ /* 0x000fe200078ec0ff */
[----:B------:R-:W-:Y:S02]  /*1230*/  UISETP.NE.AND UP6, UPT, UR18, 0x2, UPT ;  /* 0x000000021200788c */ /* 0x000fe4000bfc5270 */
[----:B------:R-:W-:Y:S02]  /*1240*/  UISETP.NE.AND UP4, UPT, UR18, URZ, UPT ;  /* 0x000000ff1200728c */ /* 0x000fe4000bf85270 */
[----:B-1----:R-:W-:-:S09]  /*1250*/  UISETP.EQ.U32.AND UP5, UPT, UR4, 0x1, UPT ;  /* 0x000000010400788c */ /* 0x002fd2000bfa2070 */
[----:B------:R-:W-:Y:S05]  /*1260*/  BRA.U !UP5, `(.L_x_15) ;  /* 0x000000010d087547 */ /* 0x000fea000b800000 */
[----:B--23--:R-:W-:Y:S01]  /*1270*/  UCGABAR_ARV ;  /* 0x00000000000079c7 */ /* 0x00cfe20008000000 */
[----:B------:R-:W-:Y:S05]  /*1280*/  BRA `(.L_x_16) ;  /* 0x0000000000047947 */ /* 0x000fea0003800000 */
.L_x_15:
[----:B--23--:R-:W-:Y:S01]  /*1290*/  NOP ;  /* 0x0000000000007918 */ /* 0x00cfe20000000000 */
.L_x_16:
[----:B------:R-:W1:Y:S01]  /*12a0*/  S2R R4, SR_CTAID.Y ;  /* 0x0000000000047919 */ /* 0x000e620000002600 */
[----:B------:R-:W2:Y:S01]  /*12b0*/  S2UR UR46, SR_CTAID.X ;  /* 0x00000000002e79c3 */ /* 0x000ea20000002500 */
[----:B------:R-:W-:-:S05]  /*12c0*/  CS2R.32 R77, SR_CgaSize ;  /* 0x00000000004d7805 */ /* 0x000fca0000008a00 */
[----:B------:R-:W-:-:S05]  /*12d0*/  IMAD R77, R77, -0xa0, RZ ;  /* 0xffffff604d4d7824 */ /* 0x000fca00078e02ff */
[----:B------:R-:W-:-:S14]  /*12e0*/  R2UR UR5, R77 ;  /* 0x000000004d0572ca */ /* 0x000fdc00000e0000 */
[----:B------:R-:W3:Y:S01]  /*12f0*/  LDCU UR5, c[0x0][UR5+0x2b0] ;  /* 0x00005600050577ac */ /* 0x000ee20008000800 */
[----:B------:R-:W-:-:S05]  /*1300*/  CS2R.32 R77, SR_CgaSize ;  /* 0x00000000004d7805 */ /* 0x000fca0000008a00 */
[----:B------:R-:W-:-:S05]  /*1310*/  IMAD R77, R77, -0xa0, RZ ;  /* 0xffffff604d4d7824 */ /* 0x000fca00078e02ff */
[----:B------:R-:W-:-:S14]  /*1320*/  R2UR UR4, R77 ;  /* 0x000000004d0472ca */ /* 0x000fdc00000e0000 */
[----:B------:R-:W4:Y:S01]  /*1330*/  LDCU UR4, c[0x0][UR4+0x2b4] ;  /* 0x00005680040477ac */ /* 0x000f220008000800 */
[----:B------:R-:W-:-:S05]  /*1340*/  CS2R.32 R2, SR_CgaSize ;  /* 0x0000000000027805 */ /* 0x000fca0000008a00 */
[----:B------:R-:W-:-:S06]  /*1350*/  IMAD R2, R2, -0xa0, RZ ;  /* 0xffffff6002027824 */ /* 0x000fcc00078e02ff */
[----:B------:R-:W4:Y:S01]  /*1360*/  LDC R2, c[0x0][R2+0x2a0] ;  /* 0x0000a80002027b82 */ /* 0x000f220000000800 */
[----:B------:R-:W1:Y:S01]  /*1370*/  LDCU UR19, c[0x0][0xc24] ;  /* 0x00018480ff1377ac */ /* 0x000e620008000800 */
[----:B------:R-:W1:Y:S06]  /*1380*/  LDCU UR39, c[0x0][0xc24] ;  /* 0x00018480ff2777ac */ /* 0x000e6c0008000800 */
[----:B------:R-:W4:Y:S01]  /*1390*/  S2UR UR6, SR_CgaCtaId ;  /* 0x00000000000679c3 */ /* 0x000f220000008800 */
[----:B------:R-:W4:Y:S01]  /*13a0*/  LDCU UR22, c[0x0][0xc30] ;  /* 0x00018600ff1677ac */ /* 0x000f220008000800 */
[----:B--2---:R-:W-:-:S02]  /*13b0*/  I2FP.F32.U32 R77, UR46 ;  /* 0x0000002e004d7c45 */ /* 0x004fc40008201000 */
[----:B------:R-:W-:-:S05]  /*13c0*/  CS2R.32 R3, SR_CgaSize ;  /* 0x0000000000037805 */ /* 0x000fca0000008a00 */
[----:B------:R-:W-:-:S06]  /*13d0*/  IMAD R3, R3, -0xa0, RZ ;  /* 0xffffff6003037824 */ /* 0x000fcc00078e02ff */
[----:B------:R-:W2:Y:S01]  /*13e0*/  LDC R3, c[0x0][R3+0x2a4] ;  /* 0x0000a90003037b82 */ /* 0x000ea20000000800 */
[----:B-1----:R-:W-:Y:S01]  /*13f0*/  UISETP.GE.AND UP0, UPT, UR19, 0x1, UPT ;  /* 0x000000011300788c */ /* 0x002fe2000bf06270 */
[----:B---3--:R-:W-:Y:S01]  /*1400*/  FMUL R77, R77, UR5 ;  /* 0x000000054d4d7c20 */ /* 0x008fe20008400000 */
[----:B------:R-:W-:-:S05]  /*1410*/  I2FP.F32.U32 R76, R4 ;  /* 0x00000004004c7245 */ /* 0x000fca0000201000 */
[----:B------:R-:W1:Y:S01]  /*1420*/  S2UR UR44, SR_CTAID.Z ;  /* 0x00000000002c79c3 */ /* 0x000e620000002700 */
[----:B------:R-:W3:Y:S01]  /*1430*/  F2I.U32.TRUNC.NTZ R77, R77 ;  /* 0x0000004d004d7305 */ /* 0x000ee2000020f000 */
[----:B----4-:R-:W-:Y:S01]  /*1440*/  FMUL R76, R76, UR4 ;  /* 0x000000044c4c7c20 */ /* 0x010fe20008400000 */
[----:B------:R-:W-:-:S05]  /*1450*/  USHF.L.U32 UR42, UR6, 0xa, URZ ;  /* 0x0000000a062a7899 */ /* 0x000fca00080006ff */
[----:B------:R-:W4:Y:S01]  /*1460*/  S2UR UR47, SR_CTAID.Y ;  /* 0x00000000002f79c3 */ /* 0x000f220000002600 */
[----:B------:R-:W-:Y:S01]  /*1470*/  USHF.L.U32 UR38, UR6, 0x4, URZ ;  /* 0x0000000406267899 */ /* 0x000fe200080006ff */
[----:B------:R-:W1:Y:S01]  /*1480*/  F2I.U32.TRUNC.NTZ R76, R76 ;  /* 0x0000004c004c7305 */ /* 0x000e62000020f000 */
[----:B------:R-:W-:Y:S02]  /*1490*/  ULOP3.LUT UR42, UR42, 0x400, URZ, 0xc0, !UPT ;  /* 0x000004002a2a7892 */ /* 0x000fe4000f8ec0ff */
[----:B------:R-:W-:Y:S01]  /*14a0*/  ULOP3.LUT UR38, UR38, 0x10, URZ, 0xc0, !UPT ;  /* 0x0000001026267892 */ /* 0x000fe2000f8ec0ff */
[----:B---3--:R-:W-:-:S05]  /*14b0*/  IADD3 R77, PT, PT, -R77, RZ, RZ ;  /* 0x000000ff4d4d7210 */ /* 0x008fca0007ffe1ff */
[----:B------:R-:W-:Y:S01]  /*14c0*/  IMAD R77, R2, R77, UR46 ;  /* 0x0000002e024d7e24 */ /* 0x000fe2000f8e024d */
[----:B------:R-:W-:Y:S02]  /*14d0*/  PRMT R2, RZ, 0x7610, R2 ;  /* 0x00007610ff027816 */ /* 0x000fe40000000002 */
[----:B-1----:R-:W-:-:S05]  /*14e0*/  IADD3 R76, PT, PT, -R76, RZ, RZ ;  /* 0x000000ff4c4c7210 */ /* 0x002fca0007ffe1ff */
[----:B--2---:R-:W-:Y:S01]  /*14f0*/  IMAD R76, R3, R76, R4 ;  /* 0x0000004c034c7224 */ /* 0x004fe200078e0204 */
[----:B----4-:R-:W-:Y:S06]  /*1500*/  BRA.U UP4, `(.L_x_17) ;  /* 0x0000000104207547 */ /* 0x010fec000b800000 */
[C---:B------:R-:W-:Y:S02]  /*1510*/  ISETP.NE.AND P2, PT, R76.reuse, RZ, PT ;  /* 0x000000ff4c00720c */ /* 0x040fe40003f45270 */
[----:B------:R-:W-:Y:S02]  /*1520*/  ISETP.NE.AND P0, PT, R76, RZ, PT ;  /* 0x000000ff4c00720c */ /* 0x000fe40003f05270 */
[C---:B------:R-:W-:Y:S02]  /*1530*/  ISETP.NE.AND P1, PT, R77.reuse, 0x1, PT ;  /* 0x000000014d00780c */ /* 0x040fe40003f25270 */
[----:B------:R-:W-:Y:S02]  /*1540*/  SEL R2, RZ, 0x2, P2 ;  /* 0x00000002ff027807 */ /* 0x000fe40001000000 */
[----:B------:R-:W-:Y:S02]  /*1550*/  ISETP.EQ.OR P0, PT, R77, RZ, !P0 ;  /* 0x000000ff4d00720c */ /* 0x000fe40004702670 */
[----:B------:R-:W-:-:S02]  /*1560*/  SEL R2, R2, 0x2, P1 ;  /* 0x0000000202027807 */ /* 0x000fc40000800000 */
[----:B------:R-:W-:-:S05]  /*1570*/  SEL R3, RZ, 0x1, !P0 ;  /* 0x00000001ff037807 */ /* 0x000fca0004000000 */
[----:B------:R-:W-:Y:S02]  /*1580*/  IMAD.IADD R2, R3, 0x1, R2 ;  /* 0x0000000103027824 */ /* 0x000fe400078e0202 */
.L_x_17:
[----:B------:R-:W-:Y:S05]  /*1590*/  BRA.U !UP0, `(.L_x_18) ;  /* 0x0000000108d07547 */ /* 0x000fea000b800000 */
[----:B------:R-:W1:Y:S01]  /*15a0*/  LDCU UR20, c[0x0][0xc0c] ;  /* 0x00018180ff1477ac */ /* 0x000e620008000800 */
[----:B------:R-:W2:Y:S01]  /*15b0*/  LDCU.128 UR12, c[0x0][0xc10] ;  /* 0x00018200ff0c77ac */ /* 0x000ea20008000c00 */
[----:B------:R-:W3:Y:S01]  /*15c0*/  LDCU UR6, c[0x0][0x370] ;  /* 0x00006e00ff0677ac */ /* 0x000ee20008000800 */
[----:B------:R-:W4:Y:S01]  /*15d0*/  LDCU UR7, c[0x0][0x374] ;  /* 0x00006e80ff0777ac */ /* 0x000f220008000800 */
[----:B------:R-:W4:Y:S01]  /*15e0*/  LDCU UR21, c[0x0][0xc20] ;  /* 0x00018400ff1577ac */ /* 0x000f220008000800 */
[----:B-1----:R-:W-:Y:S02]  /*15f0*/  UISETP.NE.AND UP0, UPT, UR20, 0x1, UPT ;  /* 0x000000011400788c */ /* 0x002fe4000bf05270 */
[----:B--2---:R-:W-:Y:S01]  /*1600*/  UIMAD.WIDE.U32 UR4, UR46, UR12, URZ ;  /* 0x0000000c2e0472a5 */ /* 0x004fe2000f8e00ff */
[----:B------:R-:W1:Y:S01]  /*1610*/  LDCU.64 UR8, c[0x0][0xc28] ;  /* 0x00018500ff0877ac */ /* 0x000e620008000a00 */
[----:B---3--:R-:W-:Y:S02]  /*1620*/  UIMAD.WIDE.U32 UR10, UR6, UR12, URZ ;  /* 0x0000000c060a72a5 */ /* 0x008fe4000f8e00ff */
[----:B------:R-:W-:-:S02]  /*1630*/  USHF.R.U32.HI UR5, URZ, UR13, UR5 ;  /* 0x0000000dff057299 */ /* 0x000fc40008011605 */
[----:B------:R-:W-:Y:S02]  /*1640*/  UISETP.NE.AND UP1, UPT, UR19, 0x1, UPT ;  /* 0x000000011300788c */ /* 0x000fe4000bf25270 */
[----:B------:R-:W-:Y:S01]  /*1650*/  USEL UR5, UR46, UR5, !UP0 ;  /* 0x000000052e057287 */ /* 0x000fe2000c000000 */
[----:B------:R-:W-:Y:S01]  /*1660*/  UMOV UR10, UR11 ;  /* 0x0000000b000a7c82 */ /* 0x000fe20008000000 */
[----:B------:R-:W-:Y:S02]  /*1670*/  UIMAD.WIDE.U32 UR16, UR47, UR15, URZ ;  /* 0x0000000f2f1072a5 */ /* 0x000fe4000f8e00ff */
[----:B------:R-:W-:Y:S02]  /*1680*/  @UP0 USHF.R.U32.HI UR6, URZ, UR13, UR10 ;  /* 0x0000000dff060299 */ /* 0x000fe4000801160a */
[----:B------:R-:W-:Y:S02]  /*1690*/  UISETP.NE.AND UP0, UPT, UR14, 0x1, UPT ;  /* 0x000000010e00788c */ /* 0x000fe4000bf05270 */
[----:B----4-:R-:W-:-:S02]  /*16a0*/  UIMAD.WIDE.U32 UR10, UR7, UR15, URZ ;  /* 0x0000000f070a72a5 */ /* 0x010fc4000f8e00ff */
[----:B-1----:R-:W-:Y:S01]  /*16b0*/  UIMAD.WIDE.U32 UR12, UR6, UR8, URZ ;  /* 0x00000008060c72a5 */ /* 0x002fe2000f8e00ff */
[----:B------:R-:W-:Y:S02]  /*16c0*/  UMOV UR4, UR17 ;  /* 0x0000001100047c82 */ /* 0x000fe40008000000 */
[----:B------:R-:W-:Y:S02]  /*16d0*/  USHF.R.U32.HI UR4, URZ, UR21, UR4 ;  /* 0x00000015ff047299 */ /* 0x000fe40008011604 */
[----:B------:R-:W-:Y:S02]  /*16e0*/  UMOV UR10, UR11 ;  /* 0x0000000b000a7c82 */ /* 0x000fe40008000000 */
[----:B------:R-:W-:Y:S01]  /*16f0*/  UMOV UR12, UR13 ;  /* 0x0000000d000c7c82 */ /* 0x000fe20008000000 */
[----:B------:R-:W-:Y:S02]  /*1700*/  @UP0 USHF.R.U32.HI UR7, URZ, UR21, UR10 ;  /* 0x00000015ff070299 */ /* 0x000fe4000801160a */
[----:B------:R-:W-:-:S02]  /*1710*/  USEL UR4, UR47, UR4, !UP0 ;  /* 0x000000042f047287 */ /* 0x000fc4000c000000 */
[----:B------:R-:W-:Y:S02]  /*1720*/  UIMAD.WIDE.U32 UR10, UR7, UR8, URZ ;  /* 0x00000008070a72a5 */ /* 0x000fe4000f8e00ff */
[----:B------:R-:W-:Y:S02]  /*1730*/  @UP1 USHF.R.U32.HI UR6, URZ, UR9, UR12 ;  /* 0x00000009ff061299 */ /* 0x000fe4000801160c */
[----:B------:R-:W-:-:S03]  /*1740*/  UIMAD.WIDE.U32 UR12, UR4, UR8, URZ ;  /* 0x00000008040c72a5 */ /* 0x000fc6000f8e00ff */
[----:B------:R-:W-:Y:S02]  /*1750*/  UMOV UR10, UR11 ;  /* 0x0000000b000a7c82 */ /* 0x000fe40008000000 */
[----:B------:R-:W-:Y:S02]  /*1760*/  @UP1 USHF.R.U32.HI UR7, URZ, UR9, UR10 ;  /* 0x00000009ff071299 */ /* 0x000fe4000801160a */
[----:B------:R-:W-:Y:S02]  /*1770*/  UIMAD UR10, UR6, UR19, URZ ;  /* 0x00000013060a72a4 */ /* 0x000fe4000f8e02ff */
[----:B------:R-:W-:-:S04]  /*1780*/  UIMAD UR7, UR7, UR19, URZ ;  /* 0x00000013070772a4 */ /* 0x000fc8000f8e02ff */
[----:B------:R-:W-:-:S03]  /*1790*/  UISETP.GE.AND UP0, UPT, UR4, UR7, UPT ;  /* 0x000000070400728c */ /* 0x000fc6000bf06270 */
[----:B------:R-:W-:Y:S01]  /*17a0*/  UMOV UR7, UR13 ;  /* 0x0000000d00077c82 */ /* 0x000fe20008000000 */
[----:B------:R-:W-:Y:S02]  /*17b0*/  UISETP.GE.OR UP0, UPT, UR5, UR10, UP0 ;  /* 0x0000000a0500728c */ /* 0x000fe40008706670 */
[----:B------:R-:W-:Y:S02]  /*17c0*/  UIMAD.WIDE.U32 UR10, UR5, UR8, URZ ;  /* 0x00000008050a72a5 */ /* 0x000fe4000f8e00ff */
[----:B------:R-:W-:Y:S02]  /*17d0*/  USHF.R.U32.HI UR7, URZ, UR9, UR7 ;  /* 0x00000009ff077299 */ /* 0x000fe40008011607 */
[----:B------:R-:W-:Y:S02]  /*17e0*/  UIADD3 UR10, UPT, UPT, -UR4, URZ, URZ ;  /* 0x000000ff040a7290 */ /* 0x000fe4000fffe1ff */
[----:B------:R-:W-:Y:S02]  /*17f0*/  USEL UR7, UR4, UR7, !UP1 ;  /* 0x0000000704077287 */ /* 0x000fe4000c800000 */
[----:B------:R-:W-:Y:S01]  /*1800*/  UIMAD UR10, UR14, UR10, UR47 ;  /* 0x0000000a0e0a72a4 */ /* 0x000fe2000f8e022f */
[----:B------:R-:W-:Y:S01]  /*1810*/  @!UP0 UMOV UR8, UR11 ;  /* 0x0000000b00088c82 */ /* 0x000fe20008000000 */
[----:B------:R-:W-:-:S02]  /*1820*/  UIADD3 UR11, UPT, UPT, -UR5, URZ, URZ ;  /* 0x000000ff050b7290 */ /* 0x000fc4000fffe1ff */
[----:B------:R-:W-:Y:S02]  /*1830*/  @!UP0 USHF.R.U32.HI UR8, URZ, UR9, UR8 ;  /* 0x00000009ff088299 */ /* 0x000fe40008011608 */
[----:B------:R-:W-:Y:S02]  /*1840*/  UIADD3 UR9, UPT, UPT, -UR7, URZ, URZ ;  /* 0x000000ff07097290 */ /* 0x000fe4000fffe1ff */
[----:B------:R-:W-:Y:S02]  /*1850*/  @!UP0 USEL UR8, UR5, UR8, !UP1 ;  /* 0x0000000805088287 */ /* 0x000fe4000c800000 */
[----:B------:R-:W-:Y:S02]  /*1860*/  UIMAD UR9, UR19, UR9, UR4 ;  /* 0x00000009130972a4 */ /* 0x000fe4000f8e0204 */
[----:B------:R-:W-:Y:S02]  /*1870*/  @!UP0 UIADD3 UR7, UPT, UPT, UR7, -UR8, URZ ;  /* 0x8000000807078290 */ /* 0x000fe4000fffe0ff */
[----:B------:R-:W-:-:S02]  /*1880*/  @!UP0 UIMAD UR6, UR9, UR6, UR8 ;  /* 0x00000006090682a4 */ /* 0x000fc4000f8e0208 */
[----:B------:R-:W-:Y:S02]  /*1890*/  @!UP0 UIMAD UR4, UR7, UR19, UR5 ;  /* 0x00000013070482a4 */ /* 0x000fe4000f8e0205 */
[----:B------:R-:W-:Y:S02]  /*18a0*/  UIMAD UR46, UR20, UR11, UR46 ;  /* 0x0000000b142e72a4 */ /* 0x000fe4000f8e022e */
[----:B------:R-:W-:Y:S01]  /*18b0*/  UIMAD UR47, UR4, UR14, UR10 ;  /* 0x0000000e042f72a4 */ /* 0x000fe2000f8e020a */
[----:B------:R-:W-:Y:S02]  /*18c0*/  @!UP0 UMOV UR5, UR6 ;  /* 0x0000000600058c82 */ /* 0x000fe40008000000 */
[----:B------:R-:W-:-:S12]  /*18d0*/  UIMAD UR46, UR5, UR20, UR46 ;  /* 0x00000014052e72a4 */ /* 0x000fd8000f8e022e */
.L_x_18:
[----:B------:R-:W-:-:S09]  /*18e0*/  UISETP.NE.AND UP0, UPT, UR22, 0x1, UPT ;  /* 0x000000011600788c */ /* 0x000fd2000bf05270 */
[----:B------:R-:W-:Y:S05]  /*18f0*/  BRA.U UP0, `(.L_x_19) ;  /* 0x0000000100407547 */ /* 0x000fea000b800000 */
[----:B------:R-:W1:Y:S01]  /*1900*/  LDCU.128 UR8, c[0x0][0xc10] ;  /* 0x00018200ff0877ac */ /* 0x000e620008000c00 */
[----:B------:R-:W2:Y:S01]  /*1910*/  LDCU UR12, c[0x0][0xc0c] ;  /* 0x00018180ff0c77ac */ /* 0x000ea20008000800 */
[----:B------:R-:W3:Y:S01]  /*1920*/  LDCU UR13, c[0x0][0xc20] ;  /* 0x00018400ff0d77ac */ /* 0x000ee20008000800 */
[----:B-1----:R-:W-:Y:S02]  /*1930*/  UIMAD.WIDE.U32 UR4, UR46, UR8, URZ ;  /* 0x000000082e0472a5 */ /* 0x002fe4000f8e00ff */
[----:B------:R-:W-:Y:S02]  /*1940*/  UIMAD.WIDE.U32 UR6, UR47, UR11, URZ ;  /* 0x0000000b2f0672a5 */ /* 0x000fe4000f8e00ff */
[----:B--2---:R-:W-:Y:S02]  /*1950*/  UISETP.NE.AND UP0, UPT, UR12, 0x1, UPT ;  /* 0x000000010c00788c */ /* 0x004fe4000bf05270 */
[----:B------:R-:W-:-:S03]  /*1960*/  USHF.R.U32.HI UR5, URZ, UR9, UR5 ;  /* 0x00000009ff057299 */ /* 0x000fc60008011605 */
[----:B------:R-:W-:Y:S01]  /*1970*/  UMOV UR4, UR7 ;  /* 0x0000000700047c82 */ /* 0x000fe20008000000 */
[----:B------:R-:W-:Y:S02]  /*1980*/  USEL UR5, UR46, UR5, !UP0 ;  /* 0x000000052e057287 */ /* 0x000fe4000c000000 */
[----:B------:R-:W-:Y:S02]  /*1990*/  UISETP.NE.AND UP0, UPT, UR10, 0x1, UPT ;  /* 0x000000010a00788c */ /* 0x000fe4000bf05270 */
[----:B---3--:R-:W-:-:S04]  /*19a0*/  USHF.R.U32.HI UR4, URZ, UR13, UR4 ;  /* 0x0000000dff047299 */ /* 0x008fc80008011604 */
[----:B------:R-:W-:-:S04]  /*19b0*/  USEL UR4, UR47, UR4, !UP0 ;  /* 0x000000042f047287 */ /* 0x000fc8000c000000 */
[----:B------:R-:W-:Y:S02]  /*19c0*/  UIADD3 UR6, UPT, UPT, UR5, -UR4, URZ ;  /* 0x8000000405067290 */ /* 0x000fe4000fffe0ff */
[----:B------:R-:W-:Y:S02]  /*19d0*/  UIADD3 UR4, UPT, UPT, -UR5, UR4, URZ ;  /* 0x0000000405047290 */ /* 0x000fe4000fffe1ff */
[----:B------:R-:W-:Y:S02]  /*19e0*/  UIMAD UR47, UR6, UR10, UR47 ;  /* 0x0000000a062f72a4 */ /* 0x000fe4000f8e022f */
[----:B------:R-:W-:-:S12]  /*19f0*/  UIMAD UR46, UR4, UR12, UR46 ;  /* 0x0000000c042e72a4 */ /* 0x000fd8000f8e022e */
.L_x_19:
[----:B------:R-:W-:Y:S01]  /*1a00*/  UISETP.NE.AND UP0, UPT, UR18, 0x2, UPT ;  /* 0x000000021200788c */ /* 0x000fe2000bf05270 */
[----:B------:R-:W-:Y:S09]  /*1a10*/  BRA.U !UP5, `(.L_x_20) ;  /* 0x000000010d0c7547 */ /* 0x000ff2000b800000 */
[----:B------:R-:W-:Y:S01]  /*1a20*/  UCGABAR_WAIT ;  /* 0x0000000000007dc7 */ /* 0x000fe20008000000 */
[----:B------:R-:W-:Y:S01]  /*1a30*/  CCTL.IVALL ;  /* 0x00000000ff00798f */ /* 0x000fe20002000000 */
[----:B------:R-:W-:Y:S05]  /*1a40*/  BRA `(.L_x_21) ;  /* 0x0000000000047947 */ /* 0x000fea0003800000 */
.L_x_20:
[----:B------:R-:W-:Y:S06]  /*1a50*/  BAR.SYNC.DEFER_BLOCKING 0x0 ;  /* 0x0000000000007b1d */ /* 0x000fec0000010000 */
.L_x_21:
[----:B------:R-:W-:Y:S05]  /*1a60*/  BRA.U UP0, `(.L_x_22) ;  /* 0x00000035004c7547 */ /* 0x000fea000b800000 */
[----:B------:R-:W1:Y:S01]  /*1a70*/  LDCU UR5, c[0x0][0x388] ;  /* 0x00007100ff0577ac */ /* 0x000e620008000800 */
[----:B------:R-:W-:Y:S01]  /*1a80*/  PLOP3.LUT P1, PT, PT, PT, UP3, 0x80, 0x8 ;  /* 0x000000000008781c */ /* 0x000fe20003f2f038 */
[----:B------:R-:W-:Y:S01]  /*1a90*/  IMAD.MOV.U32 R3, RZ, RZ, 0x1 ;  /* 0x00000001ff037424 */ /* 0x000fe200078e00ff */
[----:B------:R-:W-:Y:S01]  /*1aa0*/  ISETP.EQ.OR P2, PT, R0, RZ, P3 ;  /* 0x000000ff0000720c */ /* 0x000fe20001f42670 */
[----:B------:R-:W2:Y:S01]  /*1ab0*/  LDCU UR8, c[0x0][0x38c] ;  /* 0x00007180ff0877ac */ /* 0x000ea20008000800 */
[----:B------:R-:W-:Y:S01]  /*1ac0*/  PLOP3.LUT P1, PT, P1, PT, PT, 0x8, 0x80 ;  /* 0x000000000080781c */ /* 0x000fe20000f2e170 */
[----:B------:R-:W-:Y:S01]  /*1ad0*/  IMAD.MOV.U32 R2, RZ, RZ, RZ ;  /* 0x000000ffff027224 */ /* 0x000fe200078e00ff */
[----:B------:R-:W3:Y:S01]  /*1ae0*/  LDCU.64 UR6, c[0x0][0x390] ;  /* 0x00007200ff0677ac */ /* 0x000ee20008000a00 */
[----:B------:R-:W-:Y:S02]  /*1af0*/  UISETP.NE.AND UP1, UPT, UR18, URZ, UPT ;  /* 0x000000ff1200728c */ /* 0x000fe4000bf25270 */
[----:B------:R-:W-:Y:S01]  /*1b00*/  USEL UR37, URZ, 0x1, UP6 ;  /* 0x00000001ff257887 */ /* 0x000fe2000b000000 */
[----:B------:R-:W4:Y:S01]  /*1b10*/  LDCU UR55, c[0x0][0x370] ;  /* 0x00006e00ff3777ac */ /* 0x000f220008000800 */
[----:B-1----:R-:W-:Y:S01]  /*1b20*/  UIADD3 UR5, UPT, UPT, UR5, 0x1f, URZ ;  /* 0x0000001f05057890 */ /* 0x002fe2000fffe0ff */
[----:B------:R-:W1:Y:S03]  /*1b30*/  LDCU.64 UR44, c[0x0][0x348] ;  /* 0x00006900ff2c77ac */ /* 0x000e660008000a00 */
[----:B------:R-:W-:Y:S01]  /*1b40*/  USHF.R.S32.HI UR4, URZ, 0x1f, UR5 ;  /* 0x0000001fff047899 */ /* 0x000fe20008011405 */
[----:B------:R-:W1:Y:S03]  /*1b50*/  LDCU UR54, c[0x0][0x374] ;  /* 0x00006e80ff3677ac */ /* 0x000e660008000800 */
[----:B------:R-:W-:-:S02]  /*1b60*/  ULEA.HI UR4, UR4, UR5, URZ, 0x5 ;  /* 0x0000000504047291 */ /* 0x000fc4000f8f28ff */
[----:B------:R-:W-:Y:S02]  /*1b70*/  USEL UR37, UR37, 0x2, UP1 ;  /* 0x0000000225257887 */ /* 0x000fe40008800000 */
[----:B------:R-:W-:Y:S01]  /*1b80*/  USHF.R.S32.HI UR4, URZ, 0x5, UR4 ;  /* 0x00000005ff047899 */ /* 0x000fe20008011404 */
[----:B------:R-:W-:Y:S01]  /*1b90*/  UMOV UR30, URZ ;  /* 0x000000ff001e7c82 */ /* 0x000fe20008000000 */
[----:B------:R-:W-:Y:S02]  /*1ba0*/  UMOV UR31, URZ ;  /* 0x000000ff001f7c82 */ /* 0x000fe40008000000 */
[----:B--2---:R-:W-:Y:S01]  /*1bb0*/  UIMAD UR4, UR4, UR8, URZ ;  /* 0x00000008040472a4 */ /* 0x004fe2000f8e02ff */
[----:B------:R-:W-:-:S03]  /*1bc0*/  UMOV UR43, URZ ;  /* 0x000000ff002b7c82 */ /* 0x000fc60008000000 */
[----:B---3--:R-:W-:-:S04]  /*1bd0*/  UIMAD UR4, UR4, UR6, URZ ;  /* 0x00000006040472a4 */ /* 0x008fc8000f8e02ff */
[----:B------:R-:W-:-:S04]  /*1be0*/  UIMAD UR56, UR4, UR7, URZ ;  /* 0x00000007043872a4 */ /* 0x000fc8000f8e02ff */
[----:B------:R-:W-:Y:S02]  /*1bf0*/  UISETP.NE.AND UP2, UPT, UR56, URZ, UPT ;  /* 0x000000ff3800728c */ /* 0x000fe4000bf45270 */
[----:B------:R-:W-:-:S04]  /*1c00*/  UISETP.LT.U32.AND UP0, UPT, UR56, 0x36, UPT ;  /* 0x000000363800788c */ /* 0x000fc8000bf01070 */
[----:B------:R-:W-:-:S04]  /*1c10*/  USEL UR4, UR56, 0x36, UP0 ;  /* 0x0000003638047887 */ /* 0x000fc80008000000 */
[----:B------:R-:W-:Y:S02]  /*1c20*/  UIADD3 UR5, UPT, UPT, UR4, -0x1, URZ ;  /* 0xffffffff04057890 */ /* 0x000fe4000fffe0ff */
[----:B------:R-:W-:Y:S02]  /*1c30*/  @!UP2 UIADD3 UR5, UPT, UPT, UR4, URZ, URZ ;  /* 0x000000ff0405a290 */ /* 0x000fe4000fffe0ff */
[----:B------:R-:W-:Y:S02]  /*1c40*/  UIADD3 UR53, UPT, UPT, UR56, -UR4, URZ ;  /* 0x8000000438357290 */ /* 0x000fe4000fffe0ff */
[----:B-1--4-:R-:W-:-:S12]  /*1c50*/  UIADD3 UR57, UPT, UPT, UR5, 0x1, URZ ;  /* 0x0000000105397890 */ /* 0x012fd8000fffe0ff */
.L_x_40:
[----:B------:R-:W1:Y:S01]  /*1c60*/  S2UR UR29, SR_CgaCtaId ;  /* 0x00000000001d79c3 */ /* 0x000e620000008800 */
[----:B------:R-:W-:Y:S01]  /*1c70*/  UMOV UR4, 0x400 ;  /* 0x0000040000047882 */ /* 0x000fe20000000000 */
[----:B------:R-:W-:Y:S01]  /*1c80*/  SHF.L.U32 R0, R3, 0x1f, RZ ;  /* 0x0000001f03007819 */ /* 0x000fe200000006ff */
[----:B------:R-:W-:Y:S02]  /*1c90*/  UISETP.NE.AND UP0, UPT, UR56, URZ, UPT ;  /* 0x000000ff3800728c */ /* 0x000fe4000bf05270 */
[----:B------:R-:W-:Y:S02]  /*1ca0*/  USHF.L.U32 UR48, UR46, 0x6, URZ ;  /* 0x000000062e307899 */ /* 0x000fe400080006ff */
[----:B------:R-:W-:Y:S01]  /*1cb0*/  USHF.L.U32 UR18, UR47, 0x6, URZ ;  /* 0x000000062f127899 */ /* 0x000fe200080006ff */
[----:B------:R-:W-:Y:S01]  /*1cc0*/  UMOV UR28, URZ ;  /* 0x000000ff001c7c82 */ /* 0x000fe20008000000 */
[----:B------:R-:W-:Y:S01]  /*1cd0*/  UMOV UR22, URZ ;  /* 0x000000ff00167c82 */ /* 0x000fe20008000000 */
[----:B------:R-:W-:Y:S01]  /*1ce0*/  UMOV UR21, URZ ;  /* 0x000000ff00157c82 */ /* 0x000fe20008000000 */
[----:B------:R-:W-:Y:S01]  /*1cf0*/  UMOV UR20, URZ ;  /* 0x000000ff00147c82 */ /* 0x000fe20008000000 */
[----:B-1----:R-:W-:-:S04]  /*1d00*/  ULEA UR29, UR29, UR4, 0x18 ;  /* 0x000000041d1d7291 */ /* 0x002fc8000f8ec0ff */
[----:B------:R-:W-:-:S09]  /*1d10*/  ULEA UR4, UR30, UR29, 0x3 ;  /* 0x0000001d1e047291 */ /* 0x000fd2000f8e18ff */
[----:B------:R1:W2:Y:S01]  /*1d20*/  SYNCS.PHASECHK.TRANS64.TRYWAIT P0, [UR4+0x1b0], R0 ;  /* 0x0001b000ff0075a7 */ /* 0x0002a20008001104 */
[----:B------:R-:W-:Y:S05]  /*1d30*/  BRA.U !UP0, `(.L_x_23) ;  /* 0x0000000508a47547 */ /* 0x000fea000b800000 */
[----:B------:R-:W3:Y:S01]  /*1d40*/  LDCU.128 UR12, c[0x0][0x480] ;  /* 0x00009000ff0c77ac */ /* 0x000ee20008000c00 */
[----:B------:R-:W4:Y:S01]  /*1d50*/  LDCU.128 UR8, c[0x0][0x490] ;  /* 0x00009200ff0877ac */ /* 0x000f220008000c00 */
[----:B------:R-:W1:Y:S01]  /*1d60*/  LDCU.64 UR20, c[0x0][0x4c0] ;  /* 0x00009800ff1477ac */ /* 0x000e620008000a00 */
[----:B------:R-:W1:Y:S01]  /*1d70*/  LDCU.64 UR16, c[0x0][0x4f0] ;  /* 0x00009e00ff1077ac */ /* 0x000e620008000a00 */
[----:B------:R-:W1:Y:S01]  /*1d80*/  LDCU UR19, c[0x0][0x4c8] ;  /* 0x00009900ff1377ac */ /* 0x000e620008000800 */
[----:B---3--:R-:W-:Y:S02]  /*1d90*/  UIMAD.WIDE.U32 UR4, UR48, UR13, URZ ;  /* 0x0000000d300472a5 */ /* 0x008fe4000f8e00ff */
[----:B------:R-:W-:Y:S02]  /*1da0*/  UISETP.NE.AND UP0, UPT, UR12, 0x1, UPT ;  /* 0x000000010c00788c */ /* 0x000fe4000bf05270 */
[----:B------:R-:W-:Y:S01]  /*1db0*/  USHF.R.U32.HI UR5, URZ, UR14, UR5 ;  /* 0x0000000eff057299 */ /* 0x000fe20008011605 */
[----:B------:R-:W3:Y:S03]  /*1dc0*/  LDCU UR52, c[0x0][0x38c] ;  /* 0x00007180ff3477ac */ /* 0x000ee60008000800 */
[----:B------:R-:W-:-:S02]  /*1dd0*/  USEL UR5, UR48, UR5, !UP0 ;  /* 0x0000000530057287 */ /* 0x000fc4000c000000 */
[----:B------:R-:W-:Y:S02]  /*1de0*/  UISETP.NE.AND UP0, UPT, UR15, 0x1, UPT ;  /* 0x000000010f00788c */ /* 0x000fe4000bf05270 */
[----:B----4-:R-:W-:Y:S01]  /*1df0*/  UIMAD.WIDE.U32 UR6, UR5, UR8, URZ ;  /* 0x00000008050672a5 */ /* 0x010fe2000f8e00ff */
[----:B------:R-:W4:Y:S01]  /*1e00*/  LDCU UR8, c[0x0][0x4a0] ;  /* 0x00009400ff0877ac */ /* 0x000f220008000800 */
[----:B------:R-:W1:Y:S05]  /*1e10*/  LDCU UR23, c[0x0][0x4cc] ;  /* 0x00009980ff1777ac */ /* 0x000e6a0008000800 */
[----:B------:R-:W-:Y:S01]  /*1e20*/  UMOV UR4, UR7 ;  /* 0x0000000700047c82 */ /* 0x000fe20008000000 */
[----:B------:R-:W1:Y:S01]  /*1e30*/  LDCU.64 UR40, c[0x0][0x390] ;  /* 0x00007200ff2877ac */ /* 0x000e620008000a00 */
[----:B------:R-:W-:Y:S01]  /*1e40*/  USHF.R.U32.HI UR4, URZ, UR9, UR4 ;  /* 0x00000009ff047299 */ /* 0x000fe20008011604 */
[----:B------:R-:W1:Y:S03]  /*1e50*/  LDCU UR9, c[0x0][0x4ec] ;  /* 0x00009d80ff0977ac */ /* 0x000e660008000800 */
[----:B------:R-:W-:-:S02]  /*1e60*/  USEL UR4, UR5, UR4, !UP0 ;  /* 0x0000000405047287 */ /* 0x000fc4000c000000 */
[----:B------:R-:W-:Y:S02]  /*1e70*/  UISETP.NE.AND UP0, UPT, UR10, 0x1, UPT ;  /* 0x000000010a00788c */ /* 0x000fe4000bf05270 */
[----:B------:R-:W-:Y:S01]  /*1e80*/  UIMAD.WIDE.U32 UR6, UR4, UR11, URZ ;  /* 0x0000000b040672a5 */ /* 0x000fe2000f8e00ff */
[----:B------:R-:W1:Y:S01]  /*1e90*/  LDCU.64 UR24, c[0x0][0x4d0] ;  /* 0x00009a00ff1877ac */ /* 0x000e620008000a00 */
[----:B------:R-:W-:-:S05]  /*1ea0*/  UIADD3 UR43, UPT, UPT, UR57, UR31, URZ ;  /* 0x0000001f392b7290 */ /* 0x000fca000fffe0ff */
[----:B------:R-:W-:Y:S01]  /*1eb0*/  UMOV UR6, UR7 ;  /* 0x0000000700067c82 */ /* 0x000fe20008000000 */
[----:B------:R-:W-:Y:S02]  /*1ec0*/  UIADD3 UR7, UPT, UPT, -UR4, URZ, URZ ;  /* 0x000000ff04077290 */ /* 0x000fe4000fffe1ff */
[----:B----4-:R-:W-:Y:S02]  /*1ed0*/  USHF.R.U32.HI UR6, URZ, UR8, UR6 ;  /* 0x00000008ff067299 */ /* 0x010fe40008011606 */
[----:B------:R-:W-:Y:S02]  /*1ee0*/  UIADD3 UR8, UPT, UPT, -UR5, URZ, URZ ;  /* 0x000000ff05087290 */ /* 0x000fe4000fffe1ff */
[----:B------:R-:W-:Y:S02]  /*1ef0*/  USEL UR14, UR4, UR6, !UP0 ;  /* 0x00000006040e7287 */ /* 0x000fe4000c000000 */
[----:B------:R-:W-:Y:S02]  /*1f00*/  UIMAD UR7, UR15, UR7, UR5 ;  /* 0x000000070f0772a4 */ /* 0x000fe4000f8e0205 */
[----:B------:R-:W-:-:S02]  /*1f10*/  UIADD3 UR6, UPT, UPT, -UR14, URZ, URZ ;  /* 0x000000ff0e067290 */ /* 0x000fc4000fffe1ff */
[----:B------:R-:W-:Y:S02]  /*1f20*/  UIMAD UR8, UR12, UR8, UR48 ;  /* 0x000000080c0872a4 */ /* 0x000fe4000f8e0230 */
[----:B------:R-:W-:Y:S02]  /*1f30*/  UIMAD UR13, UR10, UR6, UR4 ;  /* 0x000000060a0d72a4 */ /* 0x000fe4000f8e0204 */
[----:B-1----:R-:W-:Y:S02]  /*1f40*/  UIMAD UR11, UR8, UR20, UR9 ;  /* 0x00000014080b72a4 */ /* 0x002fe4000f8e0209 */
[----:B------:R-:W-:Y:S01]  /*1f50*/  UIMAD UR12, UR7, UR21, UR16 ;  /* 0x00000015070c72a4 */ /* 0x000fe2000f8e0210 */
[----:B------:R-:W1:Y:S02]  /*1f60*/  LDCU.64 UR4, c[0x0][0x4f8] ;  /* 0x00009f00ff0477ac */ /* 0x000e640008000a00 */
[----:B------:R-:W4:Y:S01]  /*1f70*/  LDCU UR6, c[0x0][0x500] ;  /* 0x0000a000ff0677ac */ /* 0x000f220008000800 */
[----:B------:R-:W-:Y:S01]  /*1f80*/  UIMAD UR13, UR13, UR19, UR17 ;  /* 0x000000130d0d72a4 */ /* 0x000fe2000f8e0211 */
[----:B------:R-:W-:Y:S01]  /*1f90*/  UMOV UR28, URZ ;  /* 0x000000ff001c7c82 */ /* 0x000fe20008000000 */
[----:B------:R-:W-:Y:S01]  /*1fa0*/  UMOV UR7, UR30 ;  /* 0x0000001e00077c82 */ /* 0x000fe20008000000 */
[----:B------:R-:W-:Y:S01]  /*1fb0*/  UMOV UR20, URZ ;  /* 0x000000ff00147c82 */ /* 0x000fe20008000000 */
[----:B------:R-:W-:Y:S01]  /*1fc0*/  UMOV UR21, URZ ;  /* 0x000000ff00157c82 */ /* 0x000fe20008000000 */
[----:B---3--:R-:W-:-:S07]  /*1fd0*/  UMOV UR22, URZ ;  /* 0x000000ff00167c82 */ /* 0x008fce0008000000 */
.L_x_29:
[----:B------:R-:W-:Y:S01]  /*1fe0*/  @!P3 MOV R4, 0x1000 ;  /* 0x000010000004b802 */ /* 0x000fe20000000f00 */
[----:B------:R-:W-:Y:S01]  /*1ff0*/  ULEA UR9, UR7, UR29, 0x3 ;  /* 0x0000001d07097291 */ /* 0x000fe2000f8e18ff */
[----:B--2---:R-:W-:Y:S11]  /*2000*/  @P0 BRA `(.L_x_24) ;  /* 0x00000000000c0947 */ /* 0x004ff60003800000 */
[----:B------:R-:W-:Y:S04]  /*2010*/  SHF.L.U32 R5, R3, 0x1f, RZ ;  /* 0x0000001f03057819 */ /* 0x000fe800000006ff */
[----:B------:R-:W2:Y:S02]  /*2020*/  SYNCS.PHASECHK.TRANS64.TRYWAIT P0, [UR9+0x1b0], R5 ;  /* 0x0001b005ff0075a7 */ /* 0x000ea40008001109 */
[----:B--2---:R-:W-:Y:S05]  /*2030*/  @!P0 BRA `(.L_x_25) ;  /* 0x0000006c003c8947 */ /* 0x004fea0003800000 */
.L_x_24:
[----:B------:R3:W-:Y:S01]  /*2040*/  @!P3 SYNCS.ARRIVE.TRANS64 RZ, [UR9], R4 ;  /* 0x00000004ffffb9a7 */ /* 0x0007e20008000009 */
[----:B------:R-:W-:Y:S04]  /*2050*/  ULOP3.LUT UR8, UR37, 0x2, URZ, 0xfc, !UPT ;  /* 0x0000000225087892 */ /* 0x000fe8000f8efcff */
[----:B------:R-:W-:Y:S09]  /*2060*/  UISETP.NE.AND UP0, UPT, UR8, 0x2, UPT ;  /* 0x000000020800788c */ /* 0x000ff2000bf05270 */
[----:B------:R-:W-:Y:S05]  /*2070*/  BRA.U UP0, `(.L_x_26) ;  /* 0x0000000100047547 */ /* 0x000fea000b800000 */
[----:B-1--4-:R-:W-:Y:S05]  /*2080*/  BPT.TRAP 0x1 ;  /* 0x000000040000795c */ /* 0x012fea0000300000 */
.L_x_26:
[----:B------:R-:W-:Y:S04]  /*2090*/  BSSY.RECONVERGENT B0, `(.L_x_27) ;  /* 0x0000003000007945 */ /* 0x000fe80003800200 */
[----:B------:R-:W-:Y:S05]  /*20a0*/  @P2 BRA `(.L_x_28) ;  /* 0x0000000000042947 */ /* 0x000fea0003800000 */
[----:B-1--4-:R-:W-:Y:S05]  /*20b0*/  BPT.TRAP 0x1 ;  /* 0x000000040000795c */ /* 0x012fea0000300000 */
.L_x_28:
[----:B-1--4-:R-:W-:Y:S05]  /*20c0*/  BSYNC.RECONVERGENT B0 ;  /* 0x0000000000007941 */ /* 0x012fea0003800200 */
.L_x_27:
[----:B------:R-:W-:Y:S02]  /*20d0*/  UIADD3 UR8, UPT, UPT, UR7, 0x1, URZ ;  /* 0x0000000107087890 */ /* 0x000fe4000fffe0ff */
[----:B------:R-:W-:Y:S02]  /*20e0*/  UIMAD UR16, UR20, UR23, UR4 ;  /* 0x00000017141072a4 */ /* 0x000fe4000f8e0204 */
[----:B------:R-:W-:Y:S02]  /*20f0*/  UISETP.NE.AND UP0, UPT, UR8, 0x36, UPT ;  /* 0x000000360800788c */ /* 0x000fe4000bf05270 */
[----:B------:R-:W-:Y:S02]  /*2100*/  UIMAD UR15, UR21, UR24, UR5 ;  /* 0x00000018150f72a4 */ /* 0x000fe4000f8e0205 */
[----:B------:R-:W-:Y:S02]  /*2110*/  USEL UR10, URZ, 0x1, UP0 ;  /* 0x00000001ff0a7887 */ /* 0x000fe40008000000 */
[----:B------:R-:W-:Y:S02]  /*2120*/  USEL UR30, UR8, URZ, UP0 ;  /* 0x000000ff081e7287 */ /* 0x000fe40008000000 */
[----:B------:R-:W-:Y:S02]  /*2130*/  ULEA UR15, UR15, UR16, 0x5 ;  /* 0x000000100f0f7291 */ /* 0x000fe4000f8e28ff */
[----:B------:R-:W-:Y:S01]  /*2140*/  ULEA UR8, UR30, UR29, 0x3 ;  /* 0x0000001d1e087291 */ /* 0x000fe2000f8e18ff */
[----:B------:R-:W-:Y:S01]  /*2150*/  LOP3.LUT R3, R3, UR10, RZ, 0x3c, !PT ;  /* 0x0000000a03037c12 */ /* 0x000fe2000f8e3cff */
[----:B------:R-:W-:Y:S02]  /*2160*/  UIADD3 UR34, UP1, UPT, UR44, 0x80, URZ ;  /* 0x000000802c227890 */ /* 0x000fe4000ff3e0ff */
[----:B------:R-:W-:Y:S01]  /*2170*/  USHF.L.U32 UR10, UR28, 0x5, URZ ;  /* 0x000000051c0a7899 */ /* 0x000fe200080006ff */
[----:B--2---:R-:W-:Y:S01]  /*2180*/  SHF.L.U32 R0, R3, 0x1f, RZ ;  /* 0x0000001f03007819 */ /* 0x004fe200000006ff */
[----:B------:R-:W-:Y:S02]  /*2190*/  UIADD3.X UR35, UPT, UPT, URZ, UR45, URZ, UP1, !UPT ;  /* 0x0000002dff237290 */ /* 0x000fe40008ffe4ff */
[----:B------:R-:W-:Y:S01]  /*21a0*/  UIADD3 UR32, UP0, UPT, UR44, 0x200, URZ ;  /* 0x000002002c207890 */ /* 0x000fe2000ff1e0ff */
[----:B------:R1:W2:Y:S01]  /*21b0*/  SYNCS.PHASECHK.TRANS64.TRYWAIT P0, [UR8+0x1b0], R0 ;  /* 0x0001b000ff0075a7 */ /* 0x0002a20008001108 */
[----:B------:R-:W-:Y:S02]  /*21c0*/  USHF.L.U32 UR8, UR7, 0xb, URZ ;  /* 0x0000000b07087899 */ /* 0x000fe400080006ff */
[----:B------:R-:W-:Y:S02]  /*21d0*/  UIMAD UR7, UR22, UR25, UR6 ;  /* 0x00000019160772a4 */ /* 0x000fe4000f8e0206 */
[----:B------:R-:W-:Y:S02]  /*21e0*/  ULOP3.LUT UR17, UR42, UR8, URZ, 0xfc, !UPT ;  /* 0x000000082a117292 */ /* 0x000fe4000f8efcff */
[----:B------:R-:W-:Y:S02]  /*21f0*/  ULEA UR7, UR7, UR15, 0xa ;  /* 0x0000000f07077291 */ /* 0x000fe4000f8e50ff */
[----:B------:R-:W-:Y:S02]  /*2200*/  UIADD3 UR8, UPT, UPT, UR29, 0x2600, UR8 ;  /* 0x000026001d087890 */ /* 0x000fe4000fffe008 */
[----:B------:R-:W-:Y:S02]  /*2210*/  UPRMT UR7, UR7, 0x5410, URZ ;  /* 0x0000541007077896 */ /* 0x000fe400080000ff */
[----:B------:R-:W-:Y:S02]  /*2220*/  UIADD3.X UR33, UPT, UPT, URZ, UR45, URZ, UP0, !UPT ;  /* 0x0000002dff217290 */ /* 0x000fe400087fe4ff */
[----:B------:R-:W-:Y:S02]  /*2230*/  ULOP3.LUT UR19, UR38, UR10, URZ, 0xfc, !UPT ;  /* 0x0000000a26137292 */ /* 0x000fe4000f8efcff */
[----:B------:R-:W-:Y:S02]  /*2240*/  UIADD3 UR16, UPT, UPT, UR29, 0x1d600, UR17 ;  /* 0x0001d6001d107890 */ /* 0x000fe4000fffe011 */
[----:B------:R-:W-:Y:S01]  /*2250*/  UIADD3 UR36, UPT, UPT, UR20, 0x1, URZ ;  /* 0x0000000114247890 */ /* 0x000fe2000fffe0ff */
[----:B------:R4:W-:Y:S01]  /*2260*/  UTMALDG.5D.IM2COL [UR8], [UR34], UR7 ;  /* 0x00000008220073b4 */ /* 0x0009e20008060007 */
[----:B------:R-:W-:Y:S02]  /*2270*/  UIADD3 UR27, UPT, UPT, UR21, 0x1, URZ ;  /* 0x00000001151b7890 */ /* 0x000fe4000fffe0ff */
[----:B------:R-:W-:Y:S02]  /*2280*/  UISETP.NE.AND UP2, UPT, UR36, UR52, UPT ;  /* 0x000000342400728c */ /* 0x000fe4000bf45270 */
[----:B------:R-:W-:Y:S02]  /*2290*/  UIADD3 UR26, UPT, UPT, UR22, 0x1, URZ ;  /* 0x00000001161a7890 */ /* 0x000fe4000fffe0ff */
[----:B------:R-:W-:Y:S01]  /*22a0*/  UIADD3 UR31, UPT, UPT, UR31, 0x1, URZ ;  /* 0x000000011f1f7890 */ /* 0x000fe2000fffe0ff */
[----:B------:R-:W-:Y:S01]  /*22b0*/  UMOV UR49, 0x30000 ;  /* 0x0003000000317882 */ /* 0x000fe20000000000 */
[----:B------:R-:W-:Y:S01]  /*22c0*/  UMOV UR46, 0x0 ;  /* 0x00000000002e7882 */ /* 0x000fe20000000000 */
[----:B------:R-:W-:Y:S01]  /*22d0*/  UMOV UR47, 0x10000000 ;  /* 0x10000000002f7882 */ /* 0x000fe20000000000 */
[----:B------:R-:W-:Y:S03]  /*22e0*/  UMOV UR17, UR9 ;  /* 0x0000000900117c82 */ /* 0x000fe60008000000 */
[----:B------:R-:W-:Y:S01]  /*22f0*/  @UP2 UIADD3 UR27, UPT, UPT, UR21, URZ, URZ ;  /* 0x000000ff151b2290 */ /* 0x000fe2000fffe0ff */
[----:B------:R3:W-:Y:S03]  /*2300*/  UTMALDG.5D.MULTICAST [UR16], [UR32], UR49, desc[UR46] ;  /* 0x00002e10200073b4 */ /* 0x0007e60008021831 */
[----:B------:R-:W-:Y:S11]  /*2310*/  UISETP.NE.AND UP1, UPT, UR27, UR40, UPT ;  /* 0x000000281b00728c */ /* 0x000ff6000bf25270 */
[----:B------:R-:W-:Y:S04]  /*2320*/  @UP1 UIADD3 UR26, UPT, UPT, UR22, URZ, URZ ;  /* 0x000000ff161a1290 */ /* 0x000fe8000fffe0ff */
[----:B------:R-:W-:Y:S02]  /*2330*/  UISETP.NE.AND UP0, UPT, UR26, UR41, UPT ;  /* 0x000000291a00728c */ /* 0x000fe4000bf05270 */
[----:B----4-:R-:W-:Y:S01]  /*2340*/  UIADD3 UR8, UPT, UPT, UR28, 0x1, URZ ;  /* 0x000000011c087890 */ /* 0x010fe2000fffe0ff */
[----:B------:R-:W-:Y:S08]  /*2350*/  UMOV UR7, UR30 ;  /* 0x0000001e00077c82 */ /* 0x000ff00008000000 */
[----:B------:R-:W-:Y:S07]  /*2360*/  @UP0 UIADD3 UR8, UPT, UPT, UR28, URZ, URZ ;  /* 0x000000ff1c080290 */ /* 0x000fee000fffe0ff */
[----:B------:R-:W-:Y:S01]  /*2370*/  UMOV UR28, UR8 ;  /* 0x00000008001c7c82 */ /* 0x000fe20008000000 */
[----:B---3--:R-:W-:Y:S02]  /*2380*/  USEL UR22, UR26, URZ, UP0 ;  /* 0x000000ff1a167287 */ /* 0x008fe40008000000 */
[----:B------:R-:W-:Y:S02]  /*2390*/  UISETP.NE.AND UP0, UPT, UR31, UR43, UPT ;  /* 0x0000002b1f00728c */ /* 0x000fe4000bf05270 */
[----:B------:R-:W-:Y:S02]  /*23a0*/  USEL UR20, UR36, URZ, UP2 ;  /* 0x000000ff24147287 */ /* 0x000fe40009000000 */
[----:B------:R-:W-:Y:S05]  /*23b0*/  USEL UR21, UR27, URZ, UP1 ;  /* 0x000000ff1b157287 */ /* 0x000fea0008800000 */
[----:B-1----:R-:W-:Y:S07]  /*23c0*/  BRA.U UP0, `(.L_x_29) ;  /* 0xfffffffd00047547 */ /* 0x002fee000b83ffff */
.L_x_23:
[----:B------:R-:W-:Y:S01]  /*23d0*/  ULEA UR4, UR30, UR29, 0x3 ;  /* 0x0000001d1e047291 */ /* 0x000fe2000f8e18ff */
[----:B-1----:R-:W-:Y:S01]  /*23e0*/  SHF.L.U32 R0, R3, 0x1f, RZ ;  /* 0x0000001f03007819 */ /* 0x002fe200000006ff */
[----:B------:R-:W-:Y:S01]  /*23f0*/  @!P1 SYNCS.ARRIVE.TRANS64.A1T0 RZ, [UR29+0x378], RZ ;  /* 0x000378ffffff99a7 */ /* 0x000fe2000810001d */
[----:B------:R-:W-:-:S06]  /*2400*/  UISETP.GE.AND UP0, UPT, UR53, 0x1, UPT ;  /* 0x000000013500788c */ /* 0x000fcc000bf06270 */
[----:B--2---:R1:W2:Y:S03]  /*2410*/  SYNCS.PHASECHK.TRANS64.TRYWAIT P0, [UR4+0x1b0], R0 ;  /* 0x0001b000ff0075a7 */ /* 0x0042a60008001104 */
[----:B------:R-:W-:Y:S05]  /*2420*/  BRA.U !UP0, `(.L_x_30) ;  /* 0x00000005089c7547 */ /* 0x000fea000b800000 */
[----:B------:R-:W3:Y:S01]  /*2430*/  LDCU.128 UR8, c[0x0][0x480] ;  /* 0x00009000ff0877ac */ /* 0x000ee20008000c00 */
[----:B------:R-:W4:Y:S01]  /*2440*/  LDCU.128 UR24, c[0x0][0x490] ;  /* 0x00009200ff1877ac */ /* 0x000f220008000c00 */
[----:B------:R-:W1:Y:S01]  /*2450*/  LDCU.64 UR32, c[0x0][0x4c0] ;  /* 0x00009800ff2077ac */ /* 0x000e620008000a00 */
[----:B------:R-:W1:Y:S01]  /*2460*/  LDCU UR13, c[0x0][0x4c8] ;  /* 0x00009900ff0d77ac */ /* 0x000e620008000800 */
[----:B------:R-:W1:Y:S01]  /*2470*/  LDCU.64 UR16, c[0x0][0x4f0] ;  /* 0x00009e00ff1077ac */ /* 0x000e620008000a00 */
[----:B---3--:R-:W-:Y:S02]  /*2480*/  UIMAD.WIDE.U32 UR4, UR48, UR9, URZ ;  /* 0x00000009300472a5 */ /* 0x008fe4000f8e00ff */
[----:B------:R-:W-:Y:S02]  /*2490*/  UISETP.NE.AND UP0, UPT, UR8, 0x1, UPT ;  /* 0x000000010800788c */ /* 0x000fe4000bf05270 */
[----:B------:R-:W-:Y:S01]  /*24a0*/  USHF.R.U32.HI UR5, URZ, UR10, UR5 ;  /* 0x0000000aff057299 */ /* 0x000fe20008011605 */
[----:B------:R-:W3:Y:S03]  /*24b0*/  LDCU UR9, c[0x0][0x4a0] ;  /* 0x00009400ff0977ac */ /* 0x000ee60008000800 */
[----:B------:R-:W-:-:S02]  /*24c0*/  USEL UR5, UR48, UR5, !UP0 ;  /* 0x0000000530057287 */ /* 0x000fc4000c000000 */
[----:B------:R-:W-:Y:S02]  /*24d0*/  UISETP.NE.AND UP0, UPT, UR11, 0x1, UPT ;  /* 0x000000010b00788c */ /* 0x000fe4000bf05270 */
[----:B----4-:R-:W-:Y:S01]  /*24e0*/  UIMAD.WIDE.U32 UR6, UR5, UR24, URZ ;  /* 0x00000018050672a5 */ /* 0x010fe2000f8e00ff */
[----:B------:R-:W1:Y:S01]  /*24f0*/  LDCU UR10, c[0x0][0x4ec] ;  /* 0x00009d80ff0a77ac */ /* 0x000e620008000800 */
[----:B------:R-:W4:Y:S05]  /*2500*/  LDCU UR49, c[0x0][0x38c] ;  /* 0x00007180ff3177ac */ /* 0x000f2a0008000800 */
[----:B------:R-:W-:Y:S01]  /*2510*/  UMOV UR4, UR7 ;  /* 0x0000000700047c82 */ /* 0x000fe20008000000 */
[----:B------:R-:W1:Y:S01]  /*2520*/  LDCU UR23, c[0x0][0x4cc] ;  /* 0x00009980ff1777ac */ /* 0x000e620008000800 */
[----:B------:R-:W-:Y:S01]  /*2530*/  USHF.R.U32.HI UR4, URZ, UR25, UR4 ;  /* 0x00000019ff047299 */ /* 0x000fe20008011604 */
[----:B------:R-:W1:Y:S03]  /*2540*/  LDCU.64 UR40, c[0x0][0x390] ;  /* 0x00007200ff2877ac */ /* 0x000e660008000a00 */
[----:B------:R-:W-:-:S02]  /*2550*/  USEL UR4, UR5, UR4, !UP0 ;  /* 0x0000000405047287 */ /* 0x000fc4000c000000 */
[----:B------:R-:W-:Y:S02]  /*2560*/  UISETP.NE.AND UP0, UPT, UR26, 0x1, UPT ;  /* 0x000000011a00788c */ /* 0x000fe4000bf05270 */
[----:B------:R-:W-:Y:S01]  /*2570*/  UIMAD.WIDE.U32 UR6, UR4, UR27, URZ ;  /* 0x0000001b040672a5 */ /* 0x000fe2000f8e00ff */
[----:B------:R-:W1:Y:S01]  /*2580*/  LDCU.64 UR24, c[0x0][0x4d0] ;  /* 0x00009a00ff1877ac */ /* 0x000e620008000a00 */
[----:B------:R-:W-:-:S05]  /*2590*/  UIADD3 UR43, UPT, UPT, UR53, UR43, URZ ;  /* 0x0000002b352b7290 */ /* 0x000fca000fffe0ff */
[----:B------:R-:W-:Y:S01]  /*25a0*/  UMOV UR6, UR7 ;  /* 0x0000000700067c82 */ /* 0x000fe20008000000 */
[----:B------:R-:W-:Y:S02]  /*25b0*/  UIADD3 UR7, UPT, UPT, -UR5, URZ, URZ ;  /* 0x000000ff05077290 */ /* 0x000fe4000fffe1ff */
[----:B---3--:R-:W-:Y:S02]  /*25c0*/  USHF.R.U32.HI UR6, URZ, UR9, UR6 ;  /* 0x00000009ff067299 */ /* 0x008fe40008011606 */
[----:B------:R-:W-:Y:S02]  /*25d0*/  UIMAD UR7, UR8, UR7, UR48 ;  /* 0x00000007080772a4 */ /* 0x000fe4000f8e0230 */
[----:B------:R-:W-:Y:S02]  /*25e0*/  USEL UR14, UR4, UR6, !UP0 ;  /* 0x00000006040e7287 */ /* 0x000fe4000c000000 */
[----:B------:R-:W-:Y:S02]  /*25f0*/  UIADD3 UR6, UPT, UPT, -UR4, URZ, URZ ;  /* 0x000000ff04067290 */ /* 0x000fe4000fffe1ff */
[----:B------:R-:W-:-:S02]  /*2600*/  UIADD3 UR9, UPT, UPT, -UR14, URZ, URZ ;  /* 0x000000ff0e097290 */ /* 0x000fc4000fffe1ff */
[----:B------:R-:W-:Y:S02]  /*2610*/  UIMAD UR12, UR11, UR6, UR5 ;  /* 0x000000060b0c72a4 */ /* 0x000fe4000f8e0205 */
[----:B------:R-:W-:Y:S02]  /*2620*/  UIMAD UR9, UR26, UR9, UR4 ;  /* 0x000000091a0972a4 */ /* 0x000fe4000f8e0204 */
[----:B-1----:R-:W-:Y:S01]  /*2630*/  UIMAD UR11, UR7, UR32, UR10 ;  /* 0x00000020070b72a4 */ /* 0x002fe2000f8e020a */
[----:B------:R-:W1:Y:S02]  /*2640*/  LDCU.64 UR4, c[0x0][0x4f8] ;  /* 0x00009f00ff0477ac */ /* 0x000e640008000a00 */
[----:B------:R-:W3:Y:S01]  /*2650*/  LDCU UR6, c[0x0][0x500] ;  /* 0x0000a000ff0677ac */ /* 0x000ee20008000800 */
[----:B------:R-:W-:Y:S02]  /*2660*/  UIMAD UR12, UR12, UR33, UR16 ;  /* 0x000000210c0c72a4 */ /* 0x000fe4000f8e0210 */
[----:B------:R-:W-:Y:S01]  /*2670*/  UIMAD UR13, UR9, UR13, UR17 ;  /* 0x0000000d090d72a4 */ /* 0x000fe2000f8e0211 */
[----:B------:R-:W-:Y:S01]  /*2680*/  UMOV UR36, UR53 ;  /* 0x0000003500247c82 */ /* 0x000fe20008000000 */
[----:B----4-:R-:W-:-:S10]  /*2690*/  UMOV UR7, UR30 ;  /* 0x0000001e00077c82 */ /* 0x010fd40008000000 */
.L_x_36:
[----:B------:R-:W-:Y:S01]  /*26a0*/  @!P3 MOV R4, 0x1000 ;  /* 0x000010000004b802 */ /* 0x000fe20000000f00 */
[----:B------:R-:W-:Y:S01]  /*26b0*/  ULEA UR9, UR7, UR29, 0x3 ;  /* 0x0000001d07097291 */ /* 0x000fe2000f8e18ff */
[----:B--2---:R-:W-:Y:S11]  /*26c0*/  @P0 BRA `(.L_x_31) ;  /* 0x00000000000c0947 */ /* 0x004ff60003800000 */
[----:B------:R-:W-:Y:S04]  /*26d0*/  SHF.L.U32 R5, R3, 0x1f, RZ ;  /* 0x0000001f03057819 */ /* 0x000fe800000006ff */
[----:B------:R-:W2:Y:S02]  /*26e0*/  SYNCS.PHASECHK.TRANS64.TRYWAIT P0, [UR9+0x1b0], R5 ;  /* 0x0001b005ff0075a7 */ /* 0x000ea40008001109 */
[----:B--2---:R-:W-:Y:S05]  /*26f0*/  @!P0 BRA `(.L_x_32) ;  /* 0x0000006400a48947 */ /* 0x004fea0003800000 */
.L_x_31:
[----:B------:R4:W-:Y:S01]  /*2700*/  @!P3 SYNCS.ARRIVE.TRANS64 RZ, [UR9], R4 ;  /* 0x00000004ffffb9a7 */ /* 0x0009e20008000009 */
[----:B------:R-:W-:Y:S04]  /*2710*/  ULOP3.LUT UR8, UR37, 0x2, URZ, 0xfc, !UPT ;  /* 0x0000000225087892 */ /* 0x000fe8000f8efcff */
[----:B------:R-:W-:Y:S09]  /*2720*/  UISETP.NE.AND UP0, UPT, UR8, 0x2, UPT ;  /* 0x000000020800788c */ /* 0x000ff2000bf05270 */
[----:B------:R-:W-:Y:S05]  /*2730*/  BRA.U UP0, `(.L_x_33) ;  /* 0x0000000100047547 */ /* 0x000fea000b800000 */
[----:B-1-3--:R-:W-:Y:S05]  /*2740*/  BPT.TRAP 0x1 ;  /* 0x000000040000795c */ /* 0x00afea0000300000 */
.L_x_33:
[----:B------:R-:W-:Y:S04]  /*2750*/  BSSY.RECONVERGENT B0, `(.L_x_34) ;  /* 0x0000003000007945 */ /* 0x000fe80003800200 */
[----:B------:R-:W-:Y:S05]  /*2760*/  @P2 BRA `(.L_x_35) ;  /* 0x0000000000042947 */ /* 0x000fea0003800000 */
[----:B-1-3--:R-:W-:Y:S05]  /*2770*/  BPT.TRAP 0x1 ;  /* 0x000000040000795c */ /* 0x00afea0000300000 */
.L_x_35:
[----:B-1-3--:R-:W-:Y:S05]  /*2780*/  BSYNC.RECONVERGENT B0 ;  /* 0x0000000000007941 */ /* 0x00afea0003800200 */
.L_x_34:
        /* <DEDUP_REMOVED lines=28> */
[----:B------:R-:W-:Y:S01]  /*2950*/  UIADD3 UR26, UPT, UPT, UR22, 0x1, URZ ;  /* 0x00000001161a7890 */ /* 0x000fe2000fffe0ff */
[----:B------:R-:W-:Y:S01]  /*2960*/  UMOV UR48, 0x30000 ;  /* 0x0003000000307882 */ /* 0x000fe20000000000 */
[----:B------:R-:W-:Y:S01]  /*2970*/  UMOV UR46, 0x0 ;  /* 0x00000000002e7882 */ /* 0x000fe20000000000 */
[----:B------:R-:W-:Y:S01]  /*2980*/  UMOV UR47, 0x10000000 ;  /* 0x10000000002f7882 */ /* 0x000fe20000000000 */
[----:B------:R-:W-:Y:S02]  /*2990*/  UMOV UR17, UR9 ;  /* 0x0000000900117c82 */ /* 0x000fe40008000000 */
[----:B------:R4:W-:Y:S03]  /*29a0*/  UTMALDG.5D.MULTICAST [UR16], [UR32], UR48, desc[UR46] ;  /* 0x00002e10200073b4 */ /* 0x0009e60008021830 */
[----:B------:R-:W-:Y:S04]  /*29b0*/  @UP2 UIADD3 UR27, UPT, UPT, UR21, URZ, URZ ;  /* 0x000000ff151b2290 */ /* 0x000fe8000fffe0ff */
[----:B------:R-:W-:Y:S11]  /*29c0*/  UISETP.NE.AND UP1, UPT, UR27, UR40, UPT ;  /* 0x000000281b00728c */ /* 0x000ff6000bf25270 */
[----:B------:R-:W-:Y:S04]  /*29d0*/  @UP1 UIADD3 UR26, UPT, UPT, UR22, URZ, URZ ;  /* 0x000000ff161a1290 */ /* 0x000fe8000fffe0ff */
[----:B------:R-:W-:Y:S02]  /*29e0*/  UISETP.NE.AND UP0, UPT, UR26, UR41, UPT ;  /* 0x000000291a00728c */ /* 0x000fe4000bf05270 */
[----:B---3--:R-:W-:Y:S02]  /*29f0*/  UIADD3 UR8, UPT, UPT, UR28, 0x1, URZ ;  /* 0x000000011c087890 */ /* 0x008fe4000fffe0ff */
[----:B------:R-:W-:Y:S07]  /*2a00*/  UIADD3 UR7, UPT, UPT, UR36, -0x1, URZ ;  /* 0xffffffff24077890 */ /* 0x000fee000fffe0ff */
[----:B------:R-:W-:Y:S07]  /*2a10*/  @UP0 UIADD3 UR8, UPT, UPT, UR28, URZ, URZ ;  /* 0x000000ff1c080290 */ /* 0x000fee000fffe0ff */
[----:B------:R-:W-:Y:S01]  /*2a20*/  UMOV UR28, UR8 ;  /* 0x00000008001c7c82 */ /* 0x000fe20008000000 */
[----:B----4-:R-:W-:Y:S02]  /*2a30*/  USEL UR22, UR26, URZ, UP0 ;  /* 0x000000ff1a167287 */ /* 0x010fe40008000000 */
[----:B------:R-:W-:Y:S02]  /*2a40*/  UISETP.GT.U32.AND UP0, UPT, UR36, 0x1, UPT ;  /* 0x000000012400788c */ /* 0x000fe4000bf04070 */
[----:B------:R-:W-:Y:S02]  /*2a50*/  USEL UR20, UR31, URZ, UP2 ;  /* 0x000000ff1f147287 */ /* 0x000fe40009000000 */
[----:B------:R-:W-:Y:S01]  /*2a60*/  USEL UR21, UR27, URZ, UP1 ;  /* 0x000000ff1b157287 */ /* 0x000fe20008800000 */
[----:B------:R-:W-:Y:S01]  /*2a70*/  UMOV UR36, UR7 ;  /* 0x0000000700247c82 */ /* 0x000fe20008000000 */
[----:B------:R-:W-:Y:S03]  /*2a80*/  UMOV UR7, UR30 ;  /* 0x0000001e00077c82 */ /* 0x000fe60008000000 */
[----:B-1----:R-:W-:Y:S07]  /*2a90*/  BRA.U UP0, `(.L_x_36) ;  /* 0xfffffffd00007547 */ /* 0x002fee000b83ffff */
.L_x_30:
[----:B------:R-:W-:Y:S01]  /*2aa0*/  SHF.L.U32 R4, R2, 0x1f, RZ ;  /* 0x0000001f02047819 */ /* 0x000fe200000006ff */
[----:B------:R-:W-:-:S03]  /*2ab0*/  NOP ;  /* 0x0000000000007918 */ /* 0x000fc60000000000 */
[----:B--2---:R-:W2:Y:S02]  /*2ac0*/  SYNCS.PHASECHK.TRANS64.TRYWAIT P0, [UR29+0x380], R4 ;  /* 0x00038004ff0075a7 */ /* 0x004ea4000800111d */
[----:B--2---:R-:W-:Y:S05]  /*2ad0*/  @!P0 BRA `(.L_x_37) ;  /* 0x0000006000c48947 */ /* 0x004fea0003800000 */
.L_x_148:
[----:B-1----:R-:W1:Y:S01]  /*2ae0*/  LDS.128 R4, [UR29+0x3c0] ;  /* 0x0003c01dff047984 */ /* 0x002e620008000c00 */
[----:B------:R-:W-:Y:S02]  /*2af0*/  UIADD3 UR4, UPT, UPT, UR29, 0x388, URZ ;  /* 0x000003881d047890 */ /* 0x000fe4000fffe0ff */
[----:B------:R-:W-:Y:S01]  /*2b00*/  UISETP.GE.AND UP0, UPT, UR39, 0x1, UPT ;  /* 0x000000012700788c */ /* 0x000fe2000bf06270 */
[----:B------:R-:W-:Y:S01]  /*2b10*/  @!PT LDS RZ, [RZ] ;  /* 0x00000000fffff984 */ /* 0x000fe20000000800 */
[----:B------:R-:W-:Y:S01]  /*2b20*/  @!PT LDS RZ, [RZ] ;  /* 0x00000000fffff984 */ /* 0x000fe20000000800 */
[----:B------:R-:W-:Y:S01]  /*2b30*/  @!PT LDS RZ, [RZ] ;  /* 0x00000000fffff984 */ /* 0x000fe20000000800 */
[----:B------:R-:W-:Y:S01]  /*2b40*/  @!PT LDS RZ, [RZ] ;  /* 0x00000000fffff984 */ /* 0x000fe20000000800 */
[----:B------:R2:W-:Y:S06]  /*2b50*/  MEMBAR.ALL.CTA ;  /* 0x0000000000007992 */ /* 0x0005ec0000008000 */
[----:B--2---:R-:W2:Y:S01]  /*2b60*/  FENCE.VIEW.ASYNC.S ;  /* 0x00000000000073c6 */ /* 0x004ea20000000000 */
[----:B------:R-:W-:-:S09]  /*2b70*/  UPRMT UR4, URZ, 0x654, UR4 ;  /* 0x00000654ff047896 */ /* 0x000fd20008000004 */
[----:B--2---:R-:W-:Y:S01]  /*2b80*/  SYNCS.ARRIVE.TRANS64.RED.A1T0 RZ, [UR4], RZ ;  /* 0x000000ffffff79a7 */ /* 0x004fe20008100404 */
[----:B-1----:R-:W-:-:S13]  /*2b90*/  LOP3.LUT P0, RZ, R6, 0x1, RZ, 0xc0, !PT ;  /* 0x0000000106ff7812 */ /* 0x002fda000780c0ff */
[----:B------:R-:W-:Y:S01]  /*2ba0*/  VOTEU.ANY UP1, P0 ;  /* 0x0000000000ff7886 */ /* 0x000fe20000020100 */
[----:B------:R-:W-:-:S13]  /*2bb0*/  PLOP3.LUT P0, PT, PT, PT, UP1, 0x80, 0x8 ;  /* 0x000000000008781c */ /* 0x000fda0003f0f018 */
[----:B------:R-:W-:Y:S02]  /*2bc0*/  @P0 MOV R0, R4 ;  /* 0x0000000400000202 */ /* 0x000fe40000000f00 */
[----:B------:R-:W-:Y:S02]  /*2bd0*/  @P0 LOP3.LUT R4, R5, 0xffff, RZ, 0xc0, !PT ;  /* 0x0000ffff05040812 */ /* 0x000fe400078ec0ff */
[----:B------:R-:W-:Y:S02]  /*2be0*/  @P0 R2UR UR6, R0 ;  /* 0x00000000000602ca */ /* 0x000fe400000e0000 */
[----:B------:R-:W-:-:S11]  /*2bf0*/  @P0 R2UR UR5, R4 ;  /* 0x00000000040502ca */ /* 0x000fd600000e0000 */
[----:B------:R-:W-:Y:S02]  /*2c00*/  @UP1 UMOV UR51, UR6 ;  /* 0x0000000600331c82 */ /* 0x000fe40008000000 */
[----:B------:R-:W-:Y:S01]  /*2c10*/  @UP1 UMOV UR50, UR5 ;  /* 0x0000000500321c82 */ /* 0x000fe20008000000 */
[----:B------:R-:W-:Y:S05]  /*2c20*/  BRA.U !UP0, `(.L_x_38) ;  /* 0x0000000108d47547 */ /* 0x000fea000b800000 */
[----:B------:R-:W1:Y:S01]  /*2c30*/  LDCU.128 UR12, c[0x0][0xc10] ;  /* 0x00018200ff0c77ac */ /* 0x000e620008000c00 */
[----:B------:R-:W2:Y:S01]  /*2c40*/  LDCU UR21, c[0x0][0xc20] ;  /* 0x00018400ff1577ac */ /* 0x000ea20008000800 */
[----:B------:R-:W3:Y:S01]  /*2c50*/  LDCU UR20, c[0x0][0xc0c] ;  /* 0x00018180ff1477ac */ /* 0x000ee20008000800 */
[----:B------:R-:W4:Y:S01]  /*2c60*/  LDCU.64 UR8, c[0x0][0xc28] ;  /* 0x00018500ff0877ac */ /* 0x000f220008000a00 */
[----:B------:R-:W-:Y:S02]  /*2c70*/  UISETP.NE.AND UP3, UPT, UR39, 0x1, UPT ;  /* 0x000000012700788c */ /* 0x000fe4000bf65270 */
[----:B-1----:R-:W-:Y:S02]  /*2c80*/  UIMAD.WIDE.U32 UR6, UR54, UR15, URZ ;  /* 0x0000000f360672a5 */ /* 0x002fe4000f8e00ff */
[----:B------:R-:W-:Y:S02]  /*2c90*/  UIMAD.WIDE.U32 UR4, UR55, UR12, URZ ;  /* 0x0000000c370472a5 */ /* 0x000fe4000f8e00ff */
[----:B------:R-:W-:-:S02]  /*2ca0*/  UISETP.NE.AND UP0, UPT, UR14, 0x1, UPT ;  /* 0x000000010e00788c */ /* 0x000fc4000bf05270 */
[----:B------:R-:W-:Y:S01]  /*2cb0*/  UIMAD.WIDE.U32 UR18, UR50, UR15, URZ ;  /* 0x0000000f321272a5 */ /* 0x000fe2000f8e00ff */
[----:B------:R-:W-:Y:S02]  /*2cc0*/  UMOV UR6, UR7 ;  /* 0x0000000700067c82 */ /* 0x000fe40008000000 */
[----:B------:R-:W-:Y:S01]  /*2cd0*/  UMOV UR4, UR5 ;  /* 0x0000000500047c82 */ /* 0x000fe20008000000 */
[----:B--2---:R-:W-:Y:S02]  /*2ce0*/  USHF.R.U32.HI UR6, URZ, UR21, UR6 ;  /* 0x00000015ff067299 */ /* 0x004fe40008011606 */
[----:B---3--:R-:W-:Y:S02]  /*2cf0*/  UISETP.NE.AND UP2, UPT, UR20, 0x1, UPT ;  /* 0x000000011400788c */ /* 0x008fe4000bf45270 */
[----:B------:R-:W-:Y:S02]  /*2d00*/  USHF.R.U32.HI UR4, URZ, UR13, UR4 ;  /* 0x0000000dff047299 */ /* 0x000fe40008011604 */
[----:B------:R-:W-:-:S02]  /*2d10*/  USEL UR5, UR54, UR6, !UP0 ;  /* 0x0000000636057287 */ /* 0x000fc4000c000000 */
[----:B------:R-:W-:Y:S02]  /*2d20*/  USEL UR6, UR55, UR4, !UP2 ;  /* 0x0000000437067287 */ /* 0x000fe4000d000000 */
[----:B----4-:R-:W-:Y:S01]  /*2d30*/  UIMAD.WIDE.U32 UR10, UR5, UR8, URZ ;  /* 0x00000008050a72a5 */ /* 0x010fe2000f8e00ff */
[----:B------:R-:W-:Y:S01]  /*2d40*/  UMOV UR4, UR19 ;  /* 0x0000001300047c82 */ /* 0x000fe20008000000 */
[----:B------:R-:W-:Y:S02]  /*2d50*/  UIMAD.WIDE.U32 UR16, UR51, UR12, URZ ;  /* 0x0000000c331072a5 */ /* 0x000fe4000f8e00ff */
[----:B------:R-:W-:-:S03]  /*2d60*/  UIMAD.WIDE.U32 UR18, UR6, UR8, URZ ;  /* 0x00000008061272a5 */ /* 0x000fc6000f8e00ff */
[----:B------:R-:W-:Y:S01]  /*2d70*/  UMOV UR10, UR11 ;  /* 0x0000000b000a7c82 */ /* 0x000fe20008000000 */
[----:B------:R-:W-:Y:S02]  /*2d80*/  USHF.R.U32.HI UR4, URZ, UR21, UR4 ;  /* 0x00000015ff047299 */ /* 0x000fe40008011604 */
[----:B------:R-:W-:Y:S01]  /*2d90*/  @UP3 USHF.R.U32.HI UR5, URZ, UR9, UR10 ;  /* 0x00000009ff053299 */ /* 0x000fe2000801160a */
[----:B------:R-:W-:Y:S01]  /*2da0*/  UMOV UR16, UR17 ;  /* 0x0000001100107c82 */ /* 0x000fe20008000000 */
[----:B------:R-:W-:Y:S01]  /*2db0*/  UMOV UR18, UR19 ;  /* 0x0000001300127c82 */ /* 0x000fe20008000000 */
[----:B------:R-:W-:Y:S02]  /*2dc0*/  USHF.R.U32.HI UR13, URZ, UR13, UR16 ;  /* 0x0000000dff0d7299 */ /* 0x000fe40008011610 */
[----:B------:R-:W-:Y:S02]  /*2dd0*/  USEL UR4, UR50, UR4, !UP0 ;  /* 0x0000000432047287 */ /* 0x000fe4000c000000 */
[----:B------:R-:W-:-:S02]  /*2de0*/  @UP3 USHF.R.U32.HI UR6, URZ, UR9, UR18 ;  /* 0x00000009ff063299 */ /* 0x000fc40008011612 */
[----:B------:R-:W-:Y:S02]  /*2df0*/  UIMAD UR7, UR39, UR5, URZ ;  /* 0x00000005270772a4 */ /* 0x000fe4000f8e02ff */
[----:B------:R-:W-:Y:S02]  /*2e00*/  USEL UR5, UR51, UR13, !UP2 ;  /* 0x0000000d33057287 */ /* 0x000fe4000d000000 */
[----:B------:R-:W-:Y:S02]  /*2e10*/  UIMAD UR10, UR39, UR6, URZ ;  /* 0x00000006270a72a4 */ /* 0x000fe4000f8e02ff */
[----:B------:R-:W-:Y:S02]  /*2e20*/  UISETP.GE.AND UP0, UPT, UR4, UR7, UPT ;  /* 0x000000070400728c */ /* 0x000fe4000bf06270 */
[----:B------:R-:W-:Y:S02]  /*2e30*/  UIMAD.WIDE.U32 UR12, UR4, UR8, URZ ;  /* 0x00000008040c72a5 */ /* 0x000fe4000f8e00ff */
[----:B------:R-:W-:-:S02]  /*2e40*/  UISETP.GE.OR UP0, UPT, UR5, UR10, UP0 ;  /* 0x0000000a0500728c */ /* 0x000fc40008706670 */
[----:B------:R-:W-:Y:S02]  /*2e50*/  UIMAD.WIDE.U32 UR10, UR5, UR8, URZ ;  /* 0x00000008050a72a5 */ /* 0x000fe4000f8e00ff */
[----:B------:R-:W-:Y:S01]  /*2e60*/  UIADD3 UR12, UPT, UPT, -UR4, URZ, URZ ;  /* 0x000000ff040c7290 */ /* 0x000fe2000fffe1ff */
[----:B------:R-:W-:Y:S01]  /*2e70*/  UMOV UR8, UR13 ;  /* 0x0000000d00087c82 */ /* 0x000fe20008000000 */
[----:B------:R-:W-:Y:S02]  /*2e80*/  UIADD3 UR10, UPT, UPT, -UR5, URZ, URZ ;  /* 0x000000ff050a7290 */ /* 0x000fe4000fffe1ff */
[----:B------:R-:W-:-:S03]  /*2e90*/  USHF.R.U32.HI UR8, URZ, UR9, UR8 ;  /* 0x00000009ff087299 */ /* 0x000fc60008011608 */
[----:B------:R-:W-:Y:S01]  /*2ea0*/  @!UP0 UMOV UR7, UR11 ;  /* 0x0000000b00078c82 */ /* 0x000fe20008000000 */
[----:B------:R-:W-:Y:S02]  /*2eb0*/  UIMAD UR12, UR14, UR12, UR50 ;  /* 0x0000000c0e0c72a4 */ /* 0x000fe4000f8e0232 */
[----:B------:R-:W-:Y:S02]  /*2ec0*/  USEL UR8, UR4, UR8, !UP3 ;  /* 0x0000000804087287 */ /* 0x000fe4000d800000 */
[----:B------:R-:W-:Y:S02]  /*2ed0*/  @!UP0 USHF.R.U32.HI UR7, URZ, UR9, UR7 ;  /* 0x00000009ff078299 */ /* 0x000fe40008011607 */
[----:B------:R-:W-:Y:S02]  /*2ee0*/  UIADD3 UR9, UPT, UPT, -UR8, URZ, URZ ;  /* 0x000000ff08097290 */ /* 0x000fe4000fffe1ff */
[----:B------:R-:W-:Y:S02]  /*2ef0*/  @!UP0 USEL UR7, UR5, UR7, !UP3 ;  /* 0x0000000705078287 */ /* 0x000fe4000d800000 */
[----:B------:R-:W-:-:S02]  /*2f00*/  UIMAD UR9, UR39, UR9, UR4 ;  /* 0x00000009270972a4 */ /* 0x000fc4000f8e0204 */
[----:B------:R-:W-:Y:S02]  /*2f10*/  @!UP0 UIADD3 UR8, UPT, UPT, UR8, -UR7, URZ ;  /* 0x8000000708088290 */ /* 0x000fe4000fffe0ff */
[----:B------:R-:W-:Y:S02]  /*2f20*/  @!UP0 UIMAD UR7, UR9, UR6, UR7 ;  /* 0x00000006090782a4 */ /* 0x000fe4000f8e0207 */
[----:B------:R-:W-:Y:S02]  /*2f30*/  @!UP0 UIMAD UR4, UR39, UR8, UR5 ;  /* 0x00000008270482a4 */ /* 0x000fe4000f8e0205 */
[----:B------:R-:W-:Y:S02]  /*2f40*/  UIMAD UR6, UR20, UR10, UR51 ;  /* 0x0000000a140672a4 */ /* 0x000fe4000f8e0233 */
[----:B------:R-:W-:Y:S01]  /*2f50*/  UIMAD UR50, UR4, UR14, UR12 ;  /* 0x0000000e043272a4 */ /* 0x000fe2000f8e020c */
[----:B------:R-:W-:Y:S02]  /*2f60*/  @!UP0 UMOV UR5, UR7 ;  /* 0x0000000700058c82 */ /* 0x000fe40008000000 */
[----:B------:R-:W-:-:S12]  /*2f70*/  UIMAD UR51, UR5, UR20, UR6 ;  /* 0x00000014053372a4 */ /* 0x000fd8000f8e0206 */
.L_x_38:
[----:B------:R-:W1:Y:S02]  /*2f80*/  LDCU UR4, c[0x0][0xc30] ;  /* 0x00018600ff0477ac */ /* 0x000e640008000800 */
[----:B-1----:R-:W-:-:S09]  /*2f90*/  UISETP.NE.AND UP0, UPT, UR4, 0x1, UPT ;  /* 0x000000010400788c */ /* 0x002fd2000bf05270 */
[----:B------:R-:W-:Y:S05]  /*2fa0*/  BRA.U UP0, `(.L_x_39) ;  /* 0x0000000100447547 */ /* 0x000fea000b800000 */
[----:B------:R-:W1:Y:S01]  /*2fb0*/  LDCU.128 UR8, c[0x0][0xc10] ;  /* 0x00018200ff0877ac */ /* 0x000e620008000c00 */
[----:B------:R-:W2:Y:S01]  /*2fc0*/  LDCU UR12, c[0x0][0xc0c] ;  /* 0x00018180ff0c77ac */ /* 0x000ea20008000800 */
[----:B------:R-:W3:Y:S01]  /*2fd0*/  LDCU UR13, c[0x0][0xc20] ;  /* 0x00018400ff0d77ac */ /* 0x000ee20008000800 */
[----:B-1----:R-:W-:Y:S02]  /*2fe0*/  UIMAD.WIDE.U32 UR6, UR51, UR8, URZ ;  /* 0x00000008330672a5 */ /* 0x002fe4000f8e00ff */
[----:B------:R-:W-:Y:S02]  /*2ff0*/  UIMAD.WIDE.U32 UR4, UR50, UR11, URZ ;  /* 0x0000000b320472a5 */ /* 0x000fe4000f8e00ff */
[----:B--2---:R-:W-:Y:S02]  /*3000*/  UISETP.NE.AND UP2, UPT, UR12, 0x1, UPT ;  /* 0x000000010c00788c */ /* 0x004fe4000bf45270 */
[----:B------:R-:W-:Y:S01]  /*3010*/  UISETP.NE.AND UP0, UPT, UR10, 0x1, UPT ;  /* 0x000000010a00788c */ /* 0x000fe2000bf05270 */
[----:B------:R-:W-:-:S02]  /*3020*/  UMOV UR6, UR7 ;  /* 0x0000000700067c82 */ /* 0x000fc40008000000 */
[----:B------:R-:W-:Y:S01]  /*3030*/  UMOV UR4, UR5 ;  /* 0x0000000500047c82 */ /* 0x000fe20008000000 */
[----:B------:R-:W-:Y:S02]  /*3040*/  USHF.R.U32.HI UR6, URZ, UR9, UR6 ;  /* 0x00000009ff067299 */ /* 0x000fe40008011606 */
[----:B---3--:R-:W-:Y:S02]  /*3050*/  USHF.R.U32.HI UR4, URZ, UR13, UR4 ;  /* 0x0000000dff047299 */ /* 0x008fe40008011604 */
[----:B------:R-:W-:Y:S02]  /*3060*/  USEL UR5, UR51, UR6, !UP2 ;  /* 0x0000000633057287 */ /* 0x000fe4000d000000 */
[----:B------:R-:W-:-:S04]  /*3070*/  USEL UR4, UR50, UR4, !UP0 ;  /* 0x0000000432047287 */ /* 0x000fc8000c000000 */
[----:B------:R-:W-:Y:S02]  /*3080*/  UIADD3 UR6, UPT, UPT, UR5, -UR4, URZ ;  /* 0x8000000405067290 */ /* 0x000fe4000fffe0ff */
[----:B------:R-:W-:Y:S02]  /*3090*/  UIADD3 UR4, UPT, UPT, -UR5, UR4, URZ ;  /* 0x0000000405047290 */ /* 0x000fe4000fffe1ff */
[----:B------:R-:W-:Y:S02]  /*30a0*/  UIMAD UR50, UR6, UR10, UR50 ;  /* 0x0000000a063272a4 */ /* 0x000fe4000f8e0232 */
[----:B------:R-:W-:-:S12]  /*30b0*/  UIMAD UR51, UR4, UR12, UR51 ;  /* 0x0000000c043372a4 */ /* 0x000fd8000f8e0233 */
.L_x_39:
[----:B------:R-:W-:Y:S01]  /*30c0*/  R2UR UR5, R77 ;  /* 0x000000004d0572ca */ /* 0x000fe200000e0000 */
[----:B------:R-:W-:Y:S01]  /*30d0*/  UMOV UR31, UR43 ;  /* 0x0000002b001f7c82 */ /* 0x000fe20008000000 */
[----:B------:R-:W-:Y:S02]  /*30e0*/  R2UR UR4, R76 ;  /* 0x000000004c0472ca */ /* 0x000fe400000e0000 */
[----:B------:R-:W-:Y:S02]  /*30f0*/  PLOP3.LUT P1, PT, PT, PT, PT, 0x80, 0x8 ;  /* 0x000000000008781c */ /* 0x000fe40003f2f070 */
[----:B------:R-:W-:-:S07]  /*3100*/  LOP3.LUT R2, R2, 0x1, RZ, 0x3c, !PT ;  /* 0x0000000102027812 */ /* 0x000fce00078e3cff */
[----:B------:R-:W-:Y:S02]  /*3110*/  UIADD3 UR46, UPT, UPT, UR51, UR5, URZ ;  /* 0x00000005332e7290 */ /* 0x000fe4000fffe0ff */
[----:B------:R-:W-:Y:S01]  /*3120*/  UIADD3 UR47, UPT, UPT, UR50, UR4, URZ ;  /* 0x00000004322f7290 */ /* 0x000fe2000fffe0ff */
[----:B------:R-:W-:Y:S11]  /*3130*/  BRA.U UP1, `(.L_x_40) ;  /* 0xffffffe901c87547 */ /* 0x000ff6000b83ffff */
[----:B------:R-:W-:Y:S01]  /*3140*/  UIADD3 UR29, UPT, UPT, UR29, 0x1b0, URZ ;  /* 0x000001b01d1d7890 */ /* 0x000fe2000fffe0ff */
[----:B------:R-:W-:-:S03]  /*3150*/  SHF.L.U32 R2, R3, 0x1f, RZ ;  /* 0x0000001f03027819 */ /* 0x000fc600000006ff */
[----:B------:R-:W-:-:S09]  /*3160*/  ULEA UR4, UR30, UR29, 0x3 ;  /* 0x0000001d1e047291 */ /* 0x000fd2000f8e18ff */
[----:B------:R-:W1:Y:S02]  /*3170*/  SYNCS.PHASECHK.TRANS64.TRYWAIT P0, [UR4], R2 ;  /* 0x00000002ff0075a7 */ /* 0x000e640008001104 */
[----:B-1----:R-:W-:Y:S05]  /*3180*/  @!P0 BRA `(.L_x_41) ;  /* 0x0000005c00308947 */ /* 0x002fea0003800000 */
.L_x_150:
[----:B------:R-:W-:-:S04]  /*3190*/  UIADD3 UR4, UPT, UPT, UR30, 0x1, URZ ;  /* 0x000000011e047890 */ /* 0x000fc8000fffe0ff */
[----:B------:R-:W-:-:S04]  /*31a0*/  UISETP.NE.AND UP0, UPT, UR4, 0x36, UPT ;  /* 0x000000360400788c */ /* 0x000fc8000bf05270 */
[----:B------:R-:W-:Y:S02]  /*31b0*/  USEL UR6, URZ, 0x1, UP0 ;  /* 0x00000001ff067887 */ /* 0x000fe40008000000 */
[----:B------:R-:W-:-:S04]  /*31c0*/  USEL UR4, UR4, URZ, UP0 ;  /* 0x000000ff04047287 */ /* 0x000fc80008000000 */
[----:B------:R-:W-:Y:S01]  /*31d0*/  ULEA UR5, UR4, UR29, 0x3 ;  /* 0x0000001d04057291 */ /* 0x000fe2000f8e18ff */
[----:B-1----:R-:W-:-:S04]  /*31e0*/  LOP3.LUT R2, R3, UR6, RZ, 0x3c, !PT ;  /* 0x0000000603027c12 */ /* 0x002fc8000f8e3cff */
[----:B------:R-:W-:-:S04]  /*31f0*/  SHF.L.U32 R3, R2, 0x1f, RZ ;  /* 0x0000001f02037819 */ /* 0x000fc800000006ff */
[----:B------:R-:W1:Y:S02]  /*3200*/  SYNCS.PHASECHK.TRANS64.TRYWAIT P0, [UR5], R3 ;  /* 0x00000003ff0075a7 */ /* 0x000e640008001105 */
[----:B-1----:R-:W-:Y:S05]  /*3210*/  @!P0 BRA `(.L_x_42) ;  /* 0x0000005c00248947 */ /* 0x002fea0003800000 */
.L_x_152:
[----:B------:R-:W-:-:S04]  /*3220*/  UIADD3 UR4, UPT, UPT, UR4, 0x1, URZ ;  /* 0x0000000104047890 */ /* 0x000fc8000fffe0ff */
[----:B------:R-:W-:-:S04]  /*3230*/  UISETP.NE.AND UP0, UPT, UR4, 0x36, UPT ;  /* 0x000000360400788c */ /* 0x000fc8000bf05270 */
[----:B------:R-:W-:Y:S02]  /*3240*/  USEL UR6, URZ, 0x1, UP0 ;  /* 0x00000001ff067887 */ /* 0x000fe40008000000 */
[----:B------:R-:W-:-:S04]  /*3250*/  USEL UR4, UR4, URZ, UP0 ;  /* 0x000000ff04047287 */ /* 0x000fc80008000000 */
[----:B------:R-:W-:Y:S01]  /*3260*/  ULEA UR5, UR4, UR29, 0x3 ;  /* 0x0000001d04057291 */ /* 0x000fe2000f8e18ff */
[----:B------:R-:W-:-:S04]  /*3270*/  LOP3.LUT R2, R2, UR6, RZ, 0x3c, !PT ;  /* 0x0000000602027c12 */ /* 0x000fc8000f8e3cff */
[----:B-1----:R-:W-:-:S04]  /*3280*/  SHF.L.U32 R3, R2, 0x1f, RZ ;  /* 0x0000001f02037819 */ /* 0x002fc800000006ff */
[----:B------:R-:W1:Y:S02]  /*3290*/  SYNCS.PHASECHK.TRANS64.TRYWAIT P0, [UR5], R3 ;  /* 0x00000003ff0075a7 */ /* 0x000e640008001105 */
[----:B-1----:R-:W-:Y:S05]  /*32a0*/  @!P0 BRA `(.L_x_43) ;  /* 0x0000005c00188947 */ /* 0x002fea0003800000 */
.L_x_154:
        /* <DEDUP_REMOVED lines=9> */
.L_x_156:
        /* <DEDUP_REMOVED lines=9> */
.L_x_158:
        /* <DEDUP_REMOVED lines=9> */
.L_x_160:
        /* <DEDUP_REMOVED lines=9> */
.L_x_162:
        /* <DEDUP_REMOVED lines=9> */
.L_x_164:
        /* <DEDUP_REMOVED lines=9> */
.L_x_166:
        /* <DEDUP_REMOVED lines=9> */
.L_x_168:
        /* <DEDUP_REMOVED lines=9> */
.L_x_170:
        /* <DEDUP_REMOVED lines=9> */
.L_x_172:
        /* <DEDUP_REMOVED lines=9> */
.L_x_174:
        /* <DEDUP_REMOVED lines=9> */
.L_x_176:
        /* <DEDUP_REMOVED lines=9> */
.L_x_178:
        /* <DEDUP_REMOVED lines=9> */
.L_x_180:
        /* <DEDUP_REMOVED lines=9> */
.L_x_182:
        /* <DEDUP_REMOVED lines=9> */
.L_x_184:
        /* <DEDUP_REMOVED lines=9> */
.L_x_186:
        /* <DEDUP_REMOVED lines=9> */
.L_x_188:
        /* <DEDUP_REMOVED lines=9> */
.L_x_190:
        /* <DEDUP_REMOVED lines=9> */
.L_x_192:
        /* <DEDUP_REMOVED lines=9> */
.L_x_194:
        /* <DEDUP_REMOVED lines=9> */
.L_x_196:
        /* <DEDUP_REMOVED lines=9> */
.L_x_198:
        /* <DEDUP_REMOVED lines=9> */
.L_x_200:
        /* <DEDUP_REMOVED lines=9> */
.L_x_202:
        /* <DEDUP_REMOVED lines=9> */
.L_x_204:
        /* <DEDUP_REMOVED lines=9> */
.L_x_206:
        /* <DEDUP_REMOVED lines=9> */
.L_x_208:
        /* <DEDUP_REMOVED lines=9> */
.L_x_210:
        /* <DEDUP_REMOVED lines=9> */
.L_x_212:
        /* <DEDUP_REMOVED lines=9> */
.L_x_214:
        /* <DEDUP_REMOVED lines=9> */
.L_x_216:
        /* <DEDUP_REMOVED lines=9> */
.L_x_218:
        /* <DEDUP_REMOVED lines=9> */
.L_x_220:
        /* <DEDUP_REMOVED lines=9> */
.L_x_222:
        /* <DEDUP_REMOVED lines=9> */
.L_x_224:
        /* <DEDUP_REMOVED lines=9> */
.L_x_226:
        /* <DEDUP_REMOVED lines=9> */
.L_x_228:
        /* <DEDUP_REMOVED lines=9> */
.L_x_230:
        /* <DEDUP_REMOVED lines=9> */
.L_x_232:
        /* <DEDUP_REMOVED lines=9> */
.L_x_234:
        /* <DEDUP_REMOVED lines=9> */
.L_x_236:
        /* <DEDUP_REMOVED lines=9> */
.L_x_238:
        /* <DEDUP_REMOVED lines=9> */
.L_x_240:
        /* <DEDUP_REMOVED lines=9> */
.L_x_242:
        /* <DEDUP_REMOVED lines=9> */
.L_x_244:
        /* <DEDUP_REMOVED lines=9> */
.L_x_246:
        /* <DEDUP_REMOVED lines=9> */
.L_x_248:
        /* <DEDUP_REMOVED lines=9> */
.L_x_250:
        /* <DEDUP_REMOVED lines=9> */
.L_x_252:
        /* <DEDUP_REMOVED lines=9> */
.L_x_254:
[----:B------:R-:W-:-:S04]  /*4ed0*/  UIADD3 UR4, UPT, UPT, UR4, 0x1, URZ ;  /* 0x0000000104047890 */ /* 0x000fc8000fffe0ff */
[----:B------:R-:W-:-:S04]  /*4ee0*/  UISETP.NE.AND UP0, UPT, UR4, 0x36, UPT ;  /* 0x000000360400788c */ /* 0x000fc8000bf05270 */
[----:B------:R-:W-:Y:S02]  /*4ef0*/  USEL UR5, URZ, 0x1, UP0 ;  /* 0x00000001ff057887 */ /* 0x000fe40008000000 */
[----:B------:R-:W-:-:S04]  /*4f00*/  USEL UR4, UR4, URZ, UP0 ;  /* 0x000000ff04047287 */ /* 0x000fc80008000000 */
[----:B------:R-:W-:Y:S01]  /*4f10*/  ULEA UR4, UR4, UR29, 0x3 ;  /* 0x0000001d04047291 */ /* 0x000fe2000f8e18ff */
[----:B------:R-:W-:-:S04]  /*4f20*/  LOP3.LUT R2, R2, UR5, RZ, 0x3c, !PT ;  /* 0x0000000502027c12 */ /* 0x000fc8000f8e3cff */
[----:B------:R-:W-:Y:S01]  /*4f30*/  SHF.L.U32 R2, R2, 0x1f, RZ ;  /* 0x0000001f02027819 */ /* 0x000fe200000006ff */
[----:B-1----:R-:W-:-:S07]  /*4f40*/  IMAD.U32 R0, RZ, RZ, UR4 ;  /* 0x00000004ff007e24 */ /* 0x002fce000f8e00ff */
.L_x_94:
[----:B-1----:R1:W2:Y:S02]  /*4f50*/  SYNCS.PHASECHK.TRANS64.TRYWAIT P0, [R0+URZ], R2 ;  /* 0x00000002000075a7 */ /* 0x0022a400080011ff */
[----:B--2---:R-:W-:Y:S05]  /*4f60*/  @!P0 NANOSLEEP.SYNCS 0x989680 ;  /* 0x009896800000895d */ /* 0x004fea0003900000 */
[----:B------:R-:W2:Y:S02]  /*4f70*/  @!P0 SYNCS.PHASECHK.TRANS64 P0, [R0+URZ], R2 ;  /* 0x00000002000085a7 */ /* 0x000ea400080010ff */
[----:B--2---:R-:W-:Y:S05]  /*4f80*/  @P0 EXIT ;  /* 0x000000000000094d */ /* 0x004fea0003800000 */
[----:B------:R-:W-:Y:S05]  /*4f90*/  BRA `(.L_x_94) ;  /* 0xfffffffc00ec7947 */ /* 0x000fea000383ffff */
.L_x_22:
[----:B------:R-:W1:Y:S02]  /*4fa0*/  S2UR UR4, SR_CgaCtaId ;  /* 0x00000000000479c3 */ /* 0x000e640000008800 */
[----:B-1----:R-:W-:-:S04]  /*4fb0*/  UISETP.NE.AND UP0, UPT, UR4, URZ, UPT ;  /* 0x000000ff0400728c */ /* 0x002fc8000bf05270 */
[----:B------:R-:W-:-:S09]  /*4fc0*/  UISETP.NE.OR UP0, UPT, UR18, 0x1, UP0 ;  /* 0x000000011200788c */ /* 0x000fd20008705670 */
[----:B------:R-:W-:Y:S05]  /*4fd0*/  BRA.U UP0, `(.L_x_95) ;  /* 0x0000000100b47547 */ /* 0x000fea000b800000 */
[----:B------:R-:W1:Y:S01]  /*4fe0*/  S2UR UR5, SR_CgaCtaId ;  /* 0x00000000000579c3 */ /* 0x000e620000008800 */
[----:B------:R-:W-:Y:S01]  /*4ff0*/  UMOV UR4, 0x400 ;  /* 0x0000040000047882 */ /* 0x000fe20000000000 */
[----:B------:R-:W-:Y:S01]  /*5000*/  HFMA2 R3, -RZ, RZ, 0, 5.9604644775390625e-08 ;  /* 0x00000001ff037431 */ /* 0x000fe200000001ff */
[----:B------:R-:W-:Y:S01]  /*5010*/  ISETP.GE.U32.AND P0, PT, R0, 0x2, PT ;  /* 0x000000020000780c */ /* 0x000fe20003f06070 */
[----:B------:R-:W-:Y:S01]  /*5020*/  IMAD.MOV.U32 R8, RZ, RZ, RZ ;  /* 0x000000ffff087224 */ /* 0x000fe200078e00ff */
[----:B-1----:R-:W-:-:S04]  /*5030*/  ULEA UR4, UR5, UR4, 0x18 ;  /* 0x0000000405047291 */ /* 0x002fc8000f8ec0ff */
[----:B------:R-:W-:Y:S02]  /*5040*/  UIADD3 UR5, UPT, UPT, UR4, 0x388, URZ ;  /* 0x0000038804057890 */ /* 0x000fe4000fffe0ff */
[----:B------:R-:W-:Y:S02]  /*5050*/  UIADD3 UR8, UPT, UPT, UR4, 0x380, URZ ;  /* 0x0000038004087890 */ /* 0x000fe4000fffe0ff */
[----:B------:R-:W-:-:S12]  /*5060*/  UPRMT UR5, URZ, 0x654, UR5 ;  /* 0x00000654ff057896 */ /* 0x000fd80008000005 */
.L_x_98:
[----:B------:R-:W-:Y:S01]  /*5070*/  SHF.L.U32 R6, R3, 0x1f, RZ ;  /* 0x0000001f03067819 */ /* 0x000fe200000006ff */
[----:B------:R-:W-:Y:S02]  /*5080*/  IMAD.U32 R4, RZ, RZ, UR8 ;  /* 0x00000008ff047e24 */ /* 0x000fe4000f8e00ff */
[----:B------:R-:W-:Y:S01]  /*5090*/  @!P0 IMAD.MOV.U32 R5, RZ, RZ, 0x10 ;  /* 0x00000010ff058424 */ /* 0x000fe200078e00ff */
[----:B------:R-:W1:Y:S02]  /*50a0*/  SYNCS.PHASECHK.TRANS64.TRYWAIT P1, [UR4+0x388], R6 ;  /* 0x00038806ff0075a7 */ /* 0x000e640008021104 */
[----:B------:R-:W-:-:S04]  /*50b0*/  PRMT R4, R0, 0x654, R4 ;  /* 0x0000065400047816 */ /* 0x000fc80000000004 */
[----:B------:R-:W-:Y:S01]  /*50c0*/  SEL R2, R4, R2, !P0 ;  /* 0x0000000204027207 */ /* 0x000fe20004000000 */
[----:B-1----:R-:W-:Y:S06]  /*50d0*/  @!P1 BRA `(.L_x_96) ;  /* 0x0000005000549947 */ /* 0x002fec0003800000 */
.L_x_256:
[----:B------:R-:W-:Y:S01]  /*50e0*/  UIADD3 UR6, UPT, UPT, UR4, 0x3c0, URZ ;  /* 0x000003c004067890 */ /* 0x000fe2000fffe0ff */
[----:B------:R2:W-:Y:S01]  /*50f0*/  @!P0 SYNCS.ARRIVE.TRANS64.RED RZ, [R2+URZ], R5 ;  /* 0x0000000502ff89a7 */ /* 0x0005e200080004ff */
[----:B------:R-:W-:Y:S01]  /*5100*/  UIADD3 UR7, UPT, UPT, UR4, 0x380, URZ ;  /* 0x0000038004077890 */ /* 0x000fe2000fffe0ff */
[----:B------:R-:W-:-:S08]  /*5110*/  LOP3.LUT R3, R3, 0x1, RZ, 0x3c, !PT ;  /* 0x0000000103037812 */ /* 0x000fd000078e3cff */
[----:B------:R-:W-:Y:S06]  /*5120*/  UGETNEXTWORKID.BROADCAST [UR6], [UR7] ;  /* 0x00000000060073ca */ /* 0x000fec0008000100 */
[----:B--2---:R-:W-:-:S04]  /*5130*/  SHF.L.U32 R5, R8, 0x1f, RZ ;  /* 0x0000001f08057819 */ /* 0x004fc800000006ff */
[----:B------:R-:W2:Y:S02]  /*5140*/  SYNCS.PHASECHK.TRANS64.TRYWAIT P1, [UR4+0x380], R5 ;  /* 0x00038005ff0075a7 */ /* 0x000ea40008021104 */
[----:B--2---:R-:W-:Y:S05]  /*5150*/  @!P1 BRA `(.L_x_97) ;  /* 0x00000050004c9947 */ /* 0x004fea0003800000 */
.L_x_258:
[----:B-1----:R-:W1:Y:S01]  /*5160*/  LDS.128 R4, [UR4+0x3c0] ;  /* 0x0003c004ff047984 */ /* 0x002e620008000c00 */
[----:B------:R-:W-:Y:S01]  /*5170*/  LOP3.LUT R8, R8, 0x1, RZ, 0x3c, !PT ;  /* 0x0000000108087812 */ /* 0x000fe200078e3cff */
[----:B------:R-:W-:Y:S01]  /*5180*/  @!PT LDS RZ, [RZ] ;  /* 0x00000000fffff984 */ /* 0x000fe20000000800 */
[----:B------:R-:W-:Y:S01]  /*5190*/  @!PT LDS RZ, [RZ] ;  /* 0x00000000fffff984 */ /* 0x000fe20000000800 */
[----:B------:R-:W-:Y:S01]  /*51a0*/  @!PT LDS RZ, [RZ] ;  /* 0x00000000fffff984 */ /* 0x000fe20000000800 */
[----:B------:R-:W-:Y:S01]  /*51b0*/  @!PT LDS RZ, [RZ] ;  /* 0x00000000fffff984 */ /* 0x000fe20000000800 */
[----:B------:R2:W-:Y:S06]  /*51c0*/  MEMBAR.ALL.CTA ;  /* 0x0000000000007992 */ /* 0x0005ec0000008000 */
[----:B--2---:R-:W2:Y:S02]  /*51d0*/  FENCE.VIEW.ASYNC.S ;  /* 0x00000000000073c6 */ /* 0x004ea40000000000 */
[----:B--2---:R-:W-:Y:S01]  /*51e0*/  SYNCS.ARRIVE.TRANS64.RED.A1T0 RZ, [UR5], RZ ;  /* 0x000000ffffff79a7 */ /* 0x004fe20008100405 */
[----:B-1----:R-:W-:-:S13]  /*51f0*/  LOP3.LUT P1, RZ, R6, 0x1, RZ, 0xc0, !PT ;  /* 0x0000000106ff7812 */ /* 0x002fda000782c0ff */
[----:B------:R-:W-:Y:S05]  /*5200*/  @P1 BRA `(.L_x_98) ;  /* 0xfffffffc00981947 */ /* 0x000fea000383ffff */
[----:B------:R-:W-:-:S04]  /*5210*/  SHF.L.U32 R0, R3, 0x1f, RZ ;  /* 0x0000001f03007819 */ /* 0x000fc800000006ff */
[----:B------:R-:W1:Y:S02]  /*5220*/  SYNCS.PHASECHK.TRANS64 P0, [UR4+0x388], R0 ;  /* 0x00038800ff0075a7 */ /* 0x000e640008001004 */
[----:B-1----:R-:W-:Y:S05]  /*5230*/  @P0 EXIT ;  /* 0x000000000000094d */ /* 0x002fea0003800000 */
[----:B------:R-:W-:-:S07]  /*5240*/  MOV R0, UR4 ;  /* 0x0000000400007c02 */ /* 0x000fce0008000f00 */
.L_x_99:
[----:B-1----:R-:W-:-:S04]  /*5250*/  SHF.L.U32 R2, R3, 0x1f, RZ ;  /* 0x0000001f03027819 */ /* 0x002fc800000006ff */
[----:B------:R1:W2:Y:S03]  /*5260*/  SYNCS.PHASECHK.TRANS64.TRYWAIT P0, [R0+URZ+0x388], R2 ;  /* 0x00038802000075a7 */ /* 0x0002a600080011ff */
[----:B--2---:R-:W-:Y:S05]  /*5270*/  @!P0 NANOSLEEP.SYNCS 0x989680 ;  /* 0x009896800000895d */ /* 0x004fea0003900000 */
[----:B------:R-:W2:Y:S02]  /*5280*/  @!P0 SYNCS.PHASECHK.TRANS64 P0, [R0+URZ+0x388], R2 ;  /* 0x00038802000085a7 */ /* 0x000ea400080010ff */
[----:B--2---:R-:W-:Y:S05]  /*5290*/  @P0 EXIT ;  /* 0x000000000000094d */ /* 0x004fea0003800000 */
[----:B------:R-:W-:Y:S05]  /*52a0*/  BRA `(.L_x_99) ;  /* 0xfffffffc00e87947 */ /* 0x000fea000383ffff */
.L_x_95:
[----:B------:R-:W-:Y:S05]  /*52b0*/  BRA.U UP4, `(.L_x_100) ;  /* 0x0000000d04287547 */ /* 0x000fea000b800000 */
[----:B------:R-:W1:Y:S01]  /*52c0*/  S2UR UR7, SR_CgaCtaId ;  /* 0x00000000000779c3 */ /* 0x000e620000008800 */
[----:B------:R-:W-:Y:S01]  /*52d0*/  UMOV UR4, 0x40 ;  /* 0x0000004000047882 */ /* 0x000fe20000000000 */
[----:B------:R-:W-:Y:S01]  /*52e0*/  NOP ;  /* 0x0000000000007918 */ /* 0x000fe20000000000 */
[----:B------:R-:W-:Y:S01]  /*52f0*/  UMOV UR6, 0x400 ;  /* 0x0000040000067882 */ /* 0x000fe20000000000 */
[----:B-1----:R-:W-:Y:S02]  /*5300*/  ULEA UR5, UR7, UR4, 0x18 ;  /* 0x0000000407057291 */ /* 0x002fe4000f8ec0ff */
[----:B------:R-:W-:-:S07]  /*5310*/  ULEA UR6, UR7, UR6, 0x18 ;  /* 0x0000000607067291 */ /* 0x000fce000f8ec0ff */
[----:B------:R-:W1:Y:S02]  /*5320*/  LDS.U8 R0, [UR5+0x1c] ;  /* 0x00001c05ff007984 */ /* 0x000e640008000000 */
[----:B-1----:R-:W-:-:S13]  /*5330*/  ISETP.NE.AND P0, PT, R0, RZ, PT ;  /* 0x000000ff0000720c */ /* 0x002fda0003f05270 */
[----:B------:R-:W-:Y:S05]  /*5340*/  @P0 BRA `(.L_x_101) ;  /* 0x0000000000580947 */ /* 0x000fea0003800000 */
[----:B------:R-:W-:-:S13]  /*5350*/  ELECT P0, URZ, PT ;  /* 0x0000000000ff782f */ /* 0x000fda0003800000 */
[----:B------:R-:W-:Y:S05]  /*5360*/  @!P0 BRA `(.L_x_102) ;  /* 0x0000000000608947 */ /* 0x000fea0003800000 */
[----:B------:R-:W-:Y:S01]  /*5370*/  UMOV UR4, 0x10 ;  /* 0x0000001000047882 */ /* 0x000fe20000000000 */
[----:B------:R-:W-:Y:S01]  /*5380*/  HFMA2 R0, -RZ, RZ, 0, 5.9604644775390625e-08 ;  /* 0x00000001ff007431 */ /* 0x000fe200000001ff */
[----:B------:R-:W-:-:S03]  /*5390*/  MOV R3, 0xffff ;  /* 0x0000ffff00037802 */ /* 0x000fc60000000f00 */
[----:B------:R-:W-:Y:S04]  /*53a0*/  DEPBAR.LE SB1, 0x36 ;  /* 0x00009d800000791a */ /* 0x000fe80000000000 */
[----:B------:R-:W1:Y:S02]  /*53b0*/  UTCATOMSWS.FIND_AND_SET.ALIGN UP0, UR4, UR4 ;  /* 0x00000004000475e3 */ /* 0x000e640008000800 */
[----:B-1----:R-:W-:Y:S01]  /*53c0*/  MOV R4, UR4 ;  /* 0x0000000400047c02 */ /* 0x002fe20008000f00 */
[----:B------:R-:W-:Y:S06]  /*53d0*/  BRA.U UP0, `(.L_x_103) ;  /* 0x0000000100187547 */ /* 0x000fec000b800000 */
.L_x_104:
[----:B------:R-:W-:Y:S05]  /*53e0*/  NANOSLEEP 0x64 ;  /* 0x000000640000795d */ /* 0x000fea0003800000 */
[----:B------:R-:W-:-:S05]  /*53f0*/  UMOV UR4, 0x10 ;  /* 0x0000001000047882 */ /* 0x000fca0000000000 */
[----:B------:R-:W-:Y:S04]  /*5400*/  DEPBAR.LE SB1, 0x36 ;  /* 0x00009d800000791a */ /* 0x000fe80000000000 */
[----:B------:R-:W1:Y:S02]  /*5410*/  UTCATOMSWS.FIND_AND_SET.ALIGN UP0, UR4, UR4 ;  /* 0x00000004000475e3 */ /* 0x000e640008000800 */
[----:B-1----:R-:W-:Y:S01]  /*5420*/  MOV R4, UR4 ;  /* 0x0000000400047c02 */ /* 0x002fe20008000f00 */
[----:B------:R-:W-:Y:S05]  /*5430*/  BRA.U !UP0, `(.L_x_104) ;  /* 0xfffffffd08e87547 */ /* 0x000fea000b83ffff */
.L_x_103:
[-C--:B------:R-:W-:Y:S02]  /*5440*/  SHF.L.U32 R3, R3, R4.reuse, RZ ;  /* 0x0000000403037219 */ /* 0x080fe400000006ff */
[----:B------:R-:W-:Y:S01]  /*5450*/  SHF.L.U32 R0, R0, R4, RZ ;  /* 0x0000000400007219 */ /* 0x000fe200000006ff */
[----:B------:R-:W-:Y:S02]  /*5460*/  IMAD.SHL.U32 R4, R4, 0x20, RZ ;  /* 0x0000002004047824 */ /* 0x000fe400078e00ff */
[----:B------:R1:W-:Y:S04]  /*5470*/  ATOMS.OR RZ, [UR5+0x14], R3 ;  /* 0x00001403ffff798c */ /* 0x0003e8000b000005 */
[----:B------:R1:W-:Y:S04]  /*5480*/  ATOMS.OR RZ, [UR5+0x18], R0 ;  /* 0x00001800ffff798c */ /* 0x0003e8000b000005 */
[----:B------:R1:W-:Y:S01]  /*5490*/  STS [UR6+0x3d0], R4 ;  /* 0x0003d004ff007988 */ /* 0x0003e20008000806 */
[----:B------:R-:W-:Y:S05]  /*54a0*/  BRA `(.L_x_102) ;  /* 0x0000000000107947 */ /* 0x000fea0003800000 */
.L_x_101:
[----:B------:R-:W-:Y:S02]  /*54b0*/  MOV R0, 0xffffffff ;  /* 0xffffffff00007802 */ /* 0x000fe40000000f00 */
[----:B------:R-:W-:-:S03]  /*54c0*/  MOV R4, 0x54f0 ;  /* 0x000054f000047802 */ /* 0x000fc60000000f00 */
[----:B------:R1:W-:Y:S04]  /*54d0*/  STS [UR6+0x3d0], R0 ;  /* 0x0003d000ff007988 */ /* 0x0003e80008000806 */
[----:B-1---5:R-:W-:Y:S05]  /*54e0*/  CALL.REL.NOINC `($__internal_1_$__cuda_sm10x_tcgen05_guardrail_trap_phase_invalid_during_alloc) ;  /* 0x0000005000907944 */ /* 0x022fea0003c00000 */
.L_x_102:
[----:B------:R-:W-:Y:S05]  /*54f0*/  WARPSYNC.ALL ;  /* 0x0000000000007948 */ /* 0x000fea0003800000 */
[----:B------:R-:W2:Y:S01]  /*5500*/  S2UR UR4, SR_CgaCtaId ;  /* 0x00000000000479c3 */ /* 0x000ea20000008800 */
[----:B------:R-:W-:Y:S01]  /*5510*/  UMOV UR14, 0x400 ;  /* 0x00000400000e7882 */ /* 0x000fe20000000000 */
[----:B------:R-:W-:-:S06]  /*5520*/  NOP ;  /* 0x0000000000007918 */ /* 0x000fcc0000000000 */
[----:B------:R-:W-:Y:S06]  /*5530*/  BAR.ARV 0x6, 0xa0 ;  /* 0x0182800000007b1d */ /* 0x000fec0000002000 */
[----:B------:R-:W3:Y:S01]  /*5540*/  LDCU.64 UR6, c[0x0][0x388] ;  /* 0x00007100ff0677ac */ /* 0x000ee20008000a00 */
[----:B------:R-:W-:Y:S01]  /*5550*/  LOP3.LUT R2, R2, 0xffff, RZ, 0xc0, !PT ;  /* 0x0000ffff02027812 */ /* 0x000fe200078ec0ff */
[----:B------:R-:W-:Y:S01]  /*5560*/  IMAD.MOV.U32 R9, RZ, RZ, 0x1 ;  /* 0x00000001ff097424 */ /* 0x000fe200078e00ff */
[----:B------:R-:W4:Y:S02]  /*5570*/  LDCU.64 UR8, c[0x0][0x390] ;  /* 0x00007200ff0877ac */ /* 0x000f240008000a00 */
[----:B------:R-:W-:Y:S01]  /*5580*/  R2UR UR15, R2 ;  /* 0x00000000020f72ca */ /* 0x000fe200000e0000 */
[----:B------:R-:W-:-:S02]  /*5590*/  IMAD.MOV.U32 R8, RZ, RZ, RZ ;  /* 0x000000ffff087224 */ /* 0x000fc400078e00ff */
[----:B-1----:R-:W-:Y:S01]  /*55a0*/  IMAD.MOV.U32 R3, RZ, RZ, RZ ;  /* 0x000000ffff037224 */ /* 0x002fe200078e00ff */
[----:B------:R-:W-:Y:S01]  /*55b0*/  UMOV UR18, URZ ;  /* 0x000000ff00127c82 */ /* 0x000fe20008000000 */
[----:B--2---:R-:W-:Y:S01]  /*55c0*/  ULEA UR14, UR4, UR14, 0x18 ;  /* 0x0000000e040e7291 */ /* 0x004fe2000f8ec0ff */
[----:B------:R-:W-:Y:S01]  /*55d0*/  UMOV UR13, URZ ;  /* 0x000000ff000d7c82 */ /* 0x000fe20008000000 */
[----:B------:R-:W-:Y:S01]  /*55e0*/  UMOV UR20, 0x0 ;  /* 0x0000000000147882 */ /* 0x000fe20000000000 */
[----:B------:R-:W-:Y:S01]  /*55f0*/  UMOV UR21, 0x4110010 ;  /* 0x0411001000157882 */ /* 0x000fe20000000000 */
[----:B---3--:R-:W-:-:S05]  /*5600*/  UIADD3 UR4, UPT, UPT, UR6, 0x1f, URZ ;  /* 0x0000001f06047890 */ /* 0x008fca000fffe0ff */
[----:B------:R-:W1:Y:S01]  /*5610*/  LDS R0, [UR14+0x3d0] ;  /* 0x0003d00eff007984 */ /* 0x000e620008000800 */
[----:B------:R-:W-:Y:S02]  /*5620*/  UIADD3 UR6, UPT, UPT, UR14, 0x1d600, URZ ;  /* 0x0001d6000e067890 */ /* 0x000fe4000fffe0ff */
[----:B------:R-:W-:Y:S02]  /*5630*/  USHF.R.S32.HI UR5, URZ, 0x1f, UR4 ;  /* 0x0000001fff057899 */ /* 0x000fe40008011404 */
[----:B------:R-:W-:Y:S02]  /*5640*/  USHF.R.U32.HI UR6, URZ, 0x4, UR6 ;  /* 0x00000004ff067899 */ /* 0x000fe40008011606 */
[----:B------:R-:W-:Y:S02]  /*5650*/  ULEA.HI UR4, UR5, UR4, URZ, 0x5 ;  /* 0x0000000405047291 */ /* 0x000fe4000f8f28ff */
[----:B------:R-:W-:Y:S02]  /*5660*/  UIADD3 UR5, UPT, UPT, UR14, 0x2600, URZ ;  /* 0x000026000e057890 */ /* 0x000fe4000fffe0ff */
[----:B------:R-:W-:-:S02]  /*5670*/  USHF.R.S32.HI UR4, URZ, 0x5, UR4 ;  /* 0x00000005ff047899 */ /* 0x000fc40008011404 */
[----:B------:R-:W-:Y:S02]  /*5680*/  USHF.R.U32.HI UR5, URZ, 0x4, UR5 ;  /* 0x00000004ff057899 */ /* 0x000fe40008011605 */
[----:B------:R-:W-:Y:S02]  /*5690*/  UIMAD UR4, UR4, UR7, URZ ;  /* 0x00000007040472a4 */ /* 0x000fe4000f8e02ff */
[----:B------:R-:W-:Y:S02]  /*56a0*/  ULOP3.LUT UR5, UR5, 0x3fff, URZ, 0xc0, !UPT ;  /* 0x00003fff05057892 */ /* 0x000fe4000f8ec0ff */
[----:B----4-:R-:W-:Y:S02]  /*56b0*/  UIMAD UR4, UR4, UR8, URZ ;  /* 0x00000008040472a4 */ /* 0x010fe4000f8e02ff */
[----:B------:R-:W-:Y:S02]  /*56c0*/  ULOP3.LUT UR17, UR6, 0x3fff, URZ, 0xc0, !UPT ;  /* 0x00003fff06117892 */ /* 0x000fe4000f8ec0ff */
[----:B------:R-:W-:-:S02]  /*56d0*/  UIMAD UR7, UR4, UR9, URZ ;  /* 0x00000009040772a4 */ /* 0x000fc4000f8e02ff */
[----:B------:R-:W-:Y:S02]  /*56e0*/  UIADD3 UR4, UPT, UPT, UR14, 0x388, URZ ;  /* 0x000003880e047890 */ /* 0x000fe4000fffe0ff */
[----:B------:R-:W-:Y:S02]  /*56f0*/  ULOP3.LUT UR16, UR5, 0x10000, URZ, 0xfc, !UPT ;  /* 0x0001000005107892 */ /* 0x000fe4000f8efcff */
[----:B------:R-:W-:Y:S02]  /*5700*/  UPRMT UR22, URZ, 0x654, UR4 ;  /* 0x00000654ff167896 */ /* 0x000fe40008000004 */
[----:B------:R-:W-:Y:S02]  /*5710*/  UIADD3 UR23, UPT, UPT, UR7, -0x1, URZ ;  /* 0xffffffff07177890 */ /* 0x000fe4000fffe0ff */
[----:B------:R-:W-:Y:S01]  /*5720*/  UISETP.GE.AND UP3, UPT, UR7, 0x1, UPT ;  /* 0x000000010700788c */ /* 0x000fe2000bf66270 */
[C---:B-1----:R-:W-:Y:S01]  /*5730*/  VIADD R5, R0.reuse, 0x40 ;  /* 0x0000004000057836 */ /* 0x042fe20000000000 */
[----:B------:R-:W-:-:S04]  /*5740*/  LOP3.LUT R4, R0, 0xffff, RZ, 0xc0, !PT ;  /* 0x0000ffff00047812 */ /* 0x000fc800078ec0ff */
[----:B------:R-:W-:-:S05]  /*5750*/  LOP3.LUT R5, R5, 0xffff, RZ, 0xc0, !PT ;  /* 0x0000ffff05057812 */ /* 0x000fca00078ec0ff */
[----:B------:R1:W-:Y:S02]  /*5760*/  STL.64 [R1], R4 ;  /* 0x0000000401007387 */ /* 0x0003e40000100a00 */
.L_x_111:
[----:B-1----:R-:W-:-:S04]  /*5770*/  SHF.L.U32 R4, R8, 0x1f, RZ ;  /* 0x0000001f08047819 */ /* 0x002fc800000006ff */
[----:B------:R-:W1:Y:S02]  /*5780*/  SYNCS.PHASECHK.TRANS64.TRYWAIT P0, [UR14+0x380], R4 ;  /* 0x00038004ff0075a7 */ /* 0x000e64000800110e */
[----:B-12-4-:R-:W-:Y:S05]  /*5790*/  @!P0 BRA `(.L_x_105) ;  /* 0x0000004800d48947 */ /* 0x016fea0003800000 */
.L_x_260:
[----:B-1----:R-:W1:Y:S01]  /*57a0*/  LDS.128 R4, [UR14+0x3c0] ;  /* 0x0003c00eff047984 */ /* 0x002e620008000c00 */
[----:B------:R-:W-:Y:S01]  /*57b0*/  ULEA UR19, UR18, UR14, 0x3 ;  /* 0x0000000e12137291 */ /* 0x000fe2000f8e18ff */
[----:B------:R-:W-:Y:S01]  /*57c0*/  SHF.L.U32 R2, R9, 0x1f, RZ ;  /* 0x0000001f09027819 */ /* 0x000fe200000006ff */
[----:B------:R-:W-:Y:S01]  /*57d0*/  @!PT LDS RZ, [RZ] ;  /* 0x00000000fffff984 */ /* 0x000fe20000000800 */
[----:B------:R-:W-:Y:S01]  /*57e0*/  @!PT LDS RZ, [RZ] ;  /* 0x00000000fffff984 */ /* 0x000fe20000000800 */
[----:B------:R-:W-:Y:S01]  /*57f0*/  @!PT LDS RZ, [RZ] ;  /* 0x00000000fffff984 */ /* 0x000fe20000000800 */
[----:B------:R-:W-:Y:S01]  /*5800*/  @!PT LDS RZ, [RZ] ;  /* 0x00000000fffff984 */ /* 0x000fe20000000800 */
[----:B------:R2:W-:Y:S06]  /*5810*/  MEMBAR.ALL.CTA ;  /* 0x0000000000007992 */ /* 0x0005ec0000008000 */
[----:B--2---:R-:W2:Y:S02]  /*5820*/  FENCE.VIEW.ASYNC.S ;  /* 0x00000000000073c6 */ /* 0x004ea40000000000 */
[----:B--2---:R-:W-:Y:S01]  /*5830*/  SYNCS.ARRIVE.TRANS64.RED.A1T0 RZ, [UR22], RZ ;  /* 0x000000ffffff79a7 */ /* 0x004fe20008100416 */
[----:B------:R-:W2:Y:S01]  /*5840*/  SYNCS.PHASECHK.TRANS64.TRYWAIT P0, [UR19+0x3a0], R2 ;  /* 0x0003a002ff0075a7 */ /* 0x000ea20008001113 */
[----:B-1----:R-:W-:Y:S01]  /*5850*/  LOP3.LUT P2, RZ, R6, 0x1, RZ, 0xc0, !PT ;  /* 0x0000000106ff7812 */ /* 0x002fe2000784c0ff */
[----:B--2---:R-:W-:-:S12]  /*5860*/  @!P0 BRA `(.L_x_106) ;  /* 0x0000004800b88947 */ /* 0x004fd80003800000 */
.L_x_262:
[----:B------:R-:W-:Y:S05]  /*5870*/  BRA.U !UP3, `(.L_x_107) ;  /* 0x000000010ba87547 */ /* 0x000fea000b800000 */
[----:B-1----:R-:W-:Y:S01]  /*5880*/  IMAD.U32 R2, RZ, RZ, UR18 ;  /* 0x00000012ff027e24 */ /* 0x002fe2000f8e00ff */
[----:B------:R-:W-:-:S04]  /*5890*/  ULEA UR4, UR13, UR14, 0x3 ;  /* 0x0000000e0d047291 */ /* 0x000fc8000f8e18ff */
[----:B------:R-:W-:-:S05]  /*58a0*/  LEA R2, R2, R1, 0x2 ;  /* 0x0000000102027211 */ /* 0x000fca00078e10ff */
[----:B------:R1:W5:Y:S01]  /*58b0*/  LDL R4, [R2] ;  /* 0x0000000002047983 */ /* 0x0003620000100800 */
[----:B------:R-:W-:Y:S01]  /*58c0*/  UPLOP3.LUT UP2, UPT, UPT, UPT, UPT, 0x40, 0x4 ;  /* 0x000000000004789c */ /* 0x000fe20003f4e870 */
[----:B------:R-:W-:Y:S01]  /*58d0*/  UMOV UR10, UR23 ;  /* 0x00000017000a7c82 */ /* 0x000fe20008000000 */
[----:B-1----:R-:W-:-:S04]  /*58e0*/  SHF.L.U32 R2, R3, 0x1f, RZ ;  /* 0x0000001f03027819 */ /* 0x002fc800000006ff */
[----:B------:R1:W2:Y:S01]  /*58f0*/  SYNCS.PHASECHK.TRANS64.TRYWAIT P1, [UR4], R2 ;  /* 0x00000002ff0075a7 */ /* 0x0002a20008021104 */
[----:B------:R-:W-:-:S05]  /*5900*/  UMOV UR4, UR13 ;  /* 0x0000000d00047c82 */ /* 0x000fca0008000000 */
.L_x_110:
[----:B------:R-:W-:Y:S01]  /*5910*/  ULEA UR11, UR4, UR14, 0x3 ;  /* 0x0000000e040b7291 */ /* 0x000fe2000f8e18ff */
[----:B--234-:R-:W-:Y:S11]  /*5920*/  @P1 BRA `(.L_x_108) ;  /* 0x00000000000c1947 */ /* 0x01cff60003800000 */
[----:B------:R-:W-:Y:S04]  /*5930*/  SHF.L.U32 R5, R3, 0x1f, RZ ;  /* 0x0000001f03057819 */ /* 0x000fe800000006ff */
[----:B------:R-:W2:Y:S02]  /*5940*/  SYNCS.PHASECHK.TRANS64.TRYWAIT P0, [UR11], R5 ;  /* 0x00000005ff0075a7 */ /* 0x000ea4000800110b */
[----:B--2---:R-:W-:Y:S05]  /*5950*/  @!P0 BRA `(.L_x_109) ;  /* 0x0000004800948947 */ /* 0x004fea0003800000 */
.L_x_108:
[----:B------:R-:W-:Y:S01]  /*5960*/  UISETP.NE.AND UP0, UPT, UR10, URZ, UPT ;  /* 0x000000ff0a00728c */ /* 0x000fe2000bf05270 */
[----:B------:R-:W-:Y:S01]  /*5970*/  PLOP3.LUT P1, PT, PT, PT, PT, 0x80, 0x8 ;  /* 0x000000000008781c */ /* 0x000fe20003f2f070 */
[----:B------:R-:W-:Y:S02]  /*5980*/  UIADD3 UR5, UPT, UPT, UR4, 0x1, URZ ;  /* 0x0000000104057890 */ /* 0x000fe4000fffe0ff */
[----:B------:R-:W-:Y:S02]  /*5990*/  USHF.L.U32 UR4, UR4, 0x7, URZ ;  /* 0x0000000704047899 */ /* 0x000fe400080006ff */
[----:B------:R-:W-:Y:S01]  /*59a0*/  UISETP.NE.AND UP1, UPT, UR5, 0x36, UPT ;  /* 0x000000360500788c */ /* 0x000fe2000bf25270 */
[----:B------:R-:W-:Y:S01]  /*59b0*/  PLOP3.LUT P0, PT, PT, PT, UP0, 0x80, 0x8 ;  /* 0x000000000008781c */ /* 0x000fe20003f0f008 */
[----:B------:R-:W-:Y:S02]  /*59c0*/  UIADD3 UR8, UPT, UPT, UR17, UR4, URZ ;  /* 0x0000000411087290 */ /* 0x000fe4000fffe0ff */
[----:B------:R-:W-:Y:S02]  /*59d0*/  USEL UR6, URZ, 0x1, UP1 ;  /* 0x00000001ff067887 */ /* 0x000fe40008800000 */
[----:B------:R-:W-:Y:S01]  /*59e0*/  USEL UR13, UR5, URZ, UP1 ;  /* 0x000000ff050d7287 */ /* 0x000fe20008800000 */
[----:B------:R-:W-:Y:S01]  /*59f0*/  UMOV UR9, 0x80004020 ;  /* 0x8000402000097882 */ /* 0x000fe20000000000 */
[----:B------:R-:W-:Y:S02]  /*5a00*/  UMOV UR7, 0xc0004010 ;  /* 0xc000401000077882 */ /* 0x000fe40000000000 */
[----:B------:R-:W-:Y:S01]  /*5a10*/  @UP0 ULEA UR5, UR13, UR14, 0x3 ;  /* 0x0000000e0d050291 */ /* 0x000fe2000f8e18ff */
[----:B------:R-:W-:Y:S01]  /*5a20*/  LOP3.LUT R3, R3, UR6, RZ, 0x3c, !PT ;  /* 0x0000000603037c12 */ /* 0x000fe2000f8e3cff */
[----:B------:R-:W-:Y:S02]  /*5a30*/  UIADD3 UR6, UPT, UPT, UR4, UR16, URZ ;  /* 0x0000001004067290 */ /* 0x000fe4000fffe0ff */
[----:B------:R-:W-:Y:S01]  /*5a40*/  UIADD3 UR4, UPT, UPT, UR10, 0x1, URZ ;  /* 0x000000010a047890 */ /* 0x000fe2000fffe0ff */
[----:B-1----:R-:W-:Y:S01]  /*5a50*/  @P0 SHF.L.U32 R2, R3, 0x1f, RZ ;  /* 0x0000001f03020819 */ /* 0x002fe200000006ff */
[----:B------:R-:W-:Y:S02]  /*5a60*/  UIADD3 UR10, UPT, UPT, UR10, -0x1, URZ ;  /* 0xffffffff0a0a7890 */ /* 0x000fe4000fffe0ff */
[----:B------:R-:W-:Y:S01]  /*5a70*/  UISETP.GT.U32.AND UP0, UPT, UR4, 0x1, UPT ;  /* 0x000000010400788c */ /* 0x000fe2000bf04070 */
[----:B------:R3:W4:Y:S01]  /*5a80*/  @P0 SYNCS.PHASECHK.TRANS64.TRYWAIT P1, [UR5], R2 ;  /* 0x00000002ff0005a7 */ /* 0x0007220008021105 */
[----:B------:R-:W-:Y:S11]  /*5a90*/  ELECT P0, URZ, PT ;  /* 0x0000000000ff782f */ /* 0x000ff60003800000 */
[----:B------:R-:W-:Y:S02]  /*5aa0*/  @!UPT UIADD3 URZ, UPT, UPT, URZ, URZ, URZ ;  /* 0x000000fffffff290 */ /* 0x000fe4000fffe0ff */
[----:B-----5:R-:W-:Y:S01]  /*5ab0*/  @P0 R2UR.BROADCAST UR12, R4 ;  /* 0x00000000040c02ca */ /* 0x020fe200008e0000 */
[----:B------:R-:W-:Y:S01]  /*5ac0*/  UIADD3 UR5, UPT, UPT, UR11, 0x1b0, URZ ;  /* 0x000001b00b057890 */ /* 0x000fe2000fffe0ff */
[----:B------:R-:W-:Y:S11]  /*5ad0*/  UMOV UR4, UR13 ;  /* 0x0000000d00047c82 */ /* 0x000ff60008000000 */
[----:B------:R3:W-:Y:S01]  /*5ae0*/  UTCQMMA gdesc[UR6], gdesc[UR8], tmem[UR12], tmem[UR20], idesc[UR21], UP2 ;  /* 0x00ff1408060075ea */ /* 0x0007e2000900030c */
[----:B------:R-:W-:Y:S01]  /*5af0*/  UPLOP3.LUT UP2, UPT, UPT, UPT, UPT, 0x80, 0x8 ;  /* 0x000000000008789c */ /* 0x000fe20003f4f070 */
[----:B------:R3:W-:Y:S01]  /*5b00*/  UTCBAR.MULTICAST [UR5], URZ, UR15 ;  /* 0x000000ff050073e9 */ /* 0x0007e2000800080f */
[----:B------:R-:W-:Y:S09]  /*5b10*/  BRA.U UP0, `(.L_x_110) ;  /* 0xfffffffd007c7547 */ /* 0x000ff2000b83ffff */
.L_x_107:
[----:B------:R-:W-:Y:S01]  /*5b20*/  UIADD3 UR4, UPT, UPT, UR18, 0x1, URZ ;  /* 0x0000000112047890 */ /* 0x000fe2000fffe0ff */
[----:B------:R-:W-:Y:S01]  /*5b30*/  LOP3.LUT R8, R8, 0x1, RZ, 0x3c, !PT ;  /* 0x0000000108087812 */ /* 0x000fe200078e3cff */
[----:B---3--:R-:W-:Y:S02]  /*5b40*/  UIADD3 UR5, UPT, UPT, UR19, 0x390, URZ ;  /* 0x0000039013057890 */ /* 0x008fe4000fffe0ff */
[----:B------:R-:W-:-:S04]  /*5b50*/  UISETP.NE.AND UP0, UPT, UR4, 0x2, UPT ;  /* 0x000000020400788c */ /* 0x000fc8000bf05270 */
[----:B------:R-:W-:Y:S02]  /*5b60*/  USEL UR6, URZ, 0x1, UP0 ;  /* 0x00000001ff067887 */ /* 0x000fe40008000000 */
[----:B------:R-:W-:Y:S01]  /*5b70*/  USEL UR18, UR4, URZ, UP0 ;  /* 0x000000ff04127287 */ /* 0x000fe20008000000 */
[----:B------:R2:W-:Y:S03]  /*5b80*/  UTCBAR [UR5], URZ ;  /* 0x000000ff050073e9 */ /* 0x0005e600080000ff */
[----:B------:R-:W-:Y:S01]  /*5b90*/  LOP3.LUT R9, R9, UR6, RZ, 0x3c, !PT ;  /* 0x0000000609097c12 */ /* 0x000fe2000f8e3cff */
[----:B------:R-:W-:Y:S07]  /*5ba0*/  @P2 BRA `(.L_x_111) ;  /* 0xfffffff800f02947 */ /* 0x000fee000383ffff */
[----:B------:R-:W3:Y:S01]  /*5bb0*/  S2UR UR6, SR_CgaCtaId ;  /* 0x00000000000679c3 */ /* 0x000ee20000008800 */
[----:B------:R-:W-:Y:S01]  /*5bc0*/  ELECT P0, URZ, PT ;  /* 0x0000000000ff782f */ /* 0x000fe20003800000 */
[----:B-1----:R-:W-:Y:S01]  /*5bd0*/  IMAD.MOV.U32 R2, RZ, RZ, 0x1 ;  /* 0x00000001ff027424 */ /* 0x002fe200078e00ff */
[----:B------:R-:W-:Y:S01]  /*5be0*/  UIADD3 UR14, UPT, UPT, UR14, 0x3a0, URZ ;  /* 0x000003a00e0e7890 */ /* 0x000fe2000fffe0ff */
[----:B------:R-:W-:Y:S01]  /*5bf0*/  SHF.L.U32 R3, R9, 0x1f, RZ ;  /* 0x0000001f09037819 */ /* 0x000fe200000006ff */
[----:B------:R-:W-:-:S03]  /*5c00*/  UMOV UR4, 0x40 ;  /* 0x0000004000047882 */ /* 0x000fc60000000000 */
[----:B------:R-:W-:Y:S01]  /*5c10*/  UVIRTCOUNT.DEALLOC.SMPOOL 0x80 ;  /* 0x000000800000784c */ /* 0x000fe20000000000 */
[----:B---3--:R-:W-:Y:S02]  /*5c20*/  ULEA UR6, UR6, UR4, 0x18 ;  /* 0x0000000406067291 */ /* 0x008fe4000f8ec0ff */
[----:B------:R-:W-:-:S07]  /*5c30*/  ULEA UR4, UR18, UR14, 0x3 ;  /* 0x0000000e12047291 */ /* 0x000fce000f8e18ff */
[----:B------:R1:W-:Y:S02]  /*5c40*/  @P0 STS.U8 [UR6+0x1c], R2 ;  /* 0x00001c02ff000988 */ /* 0x0003e40008000006 */
[----:B------:R-:W3:Y:S02]  /*5c50*/  SYNCS.PHASECHK.TRANS64.TRYWAIT P0, [UR4], R3 ;  /* 0x00000003ff0075a7 */ /* 0x000ee40008001104 */
[----:B-1-3--:R-:W-:Y:S05]  /*5c60*/  @!P0 BRA `(.L_x_112) ;  /* 0x0000004400e88947 */ /* 0x00afea0003800000 */
.L_x_265:
[----:B------:R-:W-:-:S04]  /*5c70*/  UIADD3 UR4, UPT, UPT, UR18, 0x1, URZ ;  /* 0x0000000112047890 */ /* 0x000fc8000fffe0ff */
[----:B------:R-:W-:-:S04]  /*5c80*/  UISETP.NE.AND UP0, UPT, UR4, 0x2, UPT ;  /* 0x000000020400788c */ /* 0x000fc8000bf05270 */
[----:B--2---:R-:W-:Y:S02]  /*5c90*/  USEL UR5, URZ, 0x1, UP0 ;  /* 0x00000001ff057887 */ /* 0x004fe40008000000 */
[----:B------:R-:W-:-:S04]  /*5ca0*/  USEL UR4, UR4, URZ, UP0 ;  /* 0x000000ff04047287 */ /* 0x000fc80008000000 */
[----:B------:R-:W-:Y:S01]  /*5cb0*/  ULEA UR4, UR4, UR14, 0x3 ;  /* 0x0000000e04047291 */ /* 0x000fe2000f8e18ff */
[----:B-1----:R-:W-:-:S04]  /*5cc0*/  LOP3.LUT R3, R9, UR5, RZ, 0x3c, !PT ;  /* 0x0000000509037c12 */ /* 0x002fc8000f8e3cff */
[----:B------:R-:W-:-:S04]  /*5cd0*/  SHF.L.U32 R3, R3, 0x1f, RZ ;  /* 0x0000001f03037819 */ /* 0x000fc800000006ff */
[----:B------:R-:W1:Y:S02]  /*5ce0*/  SYNCS.PHASECHK.TRANS64.TRYWAIT P0, [UR4], R3 ;  /* 0x00000003ff0075a7 */ /* 0x000e640008001104 */
[----:B-1----:R-:W-:Y:S05]  /*5cf0*/  @!P0 BRA `(.L_x_113) ;  /* 0x0000004400dc8947 */ /* 0x002fea0003800000 */
.L_x_267:
[----:B------:R-:W-:Y:S01]  /*5d00*/  NOP ;  /* 0x0000000000007918 */ /* 0x000fe20000000000 */
[----:B-1----:R-:W1:Y:S01]  /*5d10*/  LDS R2, [UR6+0x14] ;  /* 0x00001406ff027984 */ /* 0x002e620008000800 */
[----:B------:R-:W-:Y:S01]  /*5d20*/  LOP3.LUT R3, R0, 0xffff, RZ, 0xc0, !PT ;  /* 0x0000ffff00037812 */ /* 0x000fe200078ec0ff */
[----:B------:R-:W-:-:S03]  /*5d30*/  IMAD.MOV.U32 R0, RZ, RZ, 0xffff ;  /* 0x0000ffffff007424 */ /* 0x000fc600078e00ff */
[----:B------:R-:W-:-:S04]  /*5d40*/  SHF.R.U32.HI R3, RZ, 0x5, R3 ;  /* 0x00000005ff037819 */ /* 0x000fc80000011603 */
[----:B------:R-:W-:-:S04]  /*5d50*/  SHF.L.U32 R0, R0, R3, RZ ;  /* 0x0000000300007219 */ /* 0x000fc800000006ff */
[----:B-1----:R-:W-:-:S04]  /*5d60*/  LOP3.LUT R2, R2, R0, RZ, 0xc0, !PT ;  /* 0x0000000002027212 */ /* 0x002fc800078ec0ff */
[----:B------:R-:W-:Y:S01]  /*5d70*/  ISETP.NE.AND P0, PT, R2, R0, PT ;  /* 0x000000000200720c */ /* 0x000fe20003f05270 */
[----:B------:R-:W-:-:S05]  /*5d80*/  IMAD.MOV.U32 R2, RZ, RZ, 0x1 ;  /* 0x00000001ff027424 */ /* 0x000fca00078e00ff */
[----:B------:R-:W-:-:S07]  /*5d90*/  SHF.L.U32 R2, R2, R3, RZ ;  /* 0x0000000302027219 */ /* 0x000fce00000006ff */
[----:B------:R-:W-:Y:S05]  /*5da0*/  @P0 BRA `(.L_x_114) ;  /* 0x00000000005c0947 */ /* 0x000fea0003800000 */
[----:B------:R-:W1:Y:S02]  /*5db0*/  LDS R3, [UR6+0x18] ;  /* 0x00001806ff037984 */ /* 0x000e640008000800 */
[----:B-1----:R-:W-:-:S04]  /*5dc0*/  LOP3.LUT R3, R3, R2, RZ, 0xc0, !PT ;  /* 0x0000000203037212 */ /* 0x002fc800078ec0ff */
[----:B------:R-:W-:-:S13]  /*5dd0*/  ISETP.NE.AND P0, PT, R3, R2, PT ;  /* 0x000000020300720c */ /* 0x000fda0003f05270 */
[----:B------:R-:W-:Y:S05]  /*5de0*/  @P0 BRA `(.L_x_115) ;  /* 0x0000000000400947 */ /* 0x000fea0003800000 */
[----:B------:R-:W-:Y:S01]  /*5df0*/  R2UR UR4, R0 ;  /* 0x00000000000472ca */ /* 0x000fe200000e0000 */
[----:B------:R-:W1:Y:S01]  /*5e00*/  S2R R3, SR_LANEID ;  /* 0x0000000000037919 */ /* 0x000e620000000000 */
[----:B------:R-:W-:-:S04]  /*5e10*/  LOP3.LUT R2, RZ, R2, RZ, 0x33, !PT ;  /* 0x00000002ff027212 */ /* 0x000fc800078e33ff */
[----:B------:R-:W2:Y:S07]  /*5e20*/  REDUX UR7, R2 ;  /* 0x00000000020773c4 */ /* 0x000eae0000000000 */
[----:B------:R-:W-:-:S03]  /*5e30*/  ULOP3.LUT UR5, URZ, UR4, URZ, 0x33, !UPT ;  /* 0x00000004ff057292 */ /* 0x000fc6000f8e33ff */
[----:B------:R-:W-:Y:S02]  /*5e40*/  VOTEU.ANY UR4, UPT, PT ;  /* 0x0000000000047886 */ /* 0x000fe400038e0100 */
[----:B------:R-:W-:Y:S01]  /*5e50*/  UFLO.U32 UR4, UR4 ;  /* 0x00000004000472bd */ /* 0x000fe200080e0000 */
[----:B------:R-:W-:-:S04]  /*5e60*/  IMAD.U32 R0, RZ, RZ, UR5 ;  /* 0x00000005ff007e24 */ /* 0x000fc8000f8e00ff */
[----:B------:R2:W3:Y:S02]  /*5e70*/  REDUX UR8, R0 ;  /* 0x00000000000873c4 */ /* 0x0004e40000000000 */
[----:B------:R1:W-:Y:S02]  /*5e80*/  UTCATOMSWS.AND URZ, UR5 ;  /* 0x0000000500ff79e3 */ /* 0x0003e40008000000 */
[----:B-1----:R-:W-:Y:S01]  /*5e90*/  ISETP.EQ.U32.AND P0, PT, R3, UR4, PT ;  /* 0x0000000403007c0c */ /* 0x002fe2000bf02070 */
[----:B--2---:R-:W-:Y:S02]  /*5ea0*/  IMAD.U32 R0, RZ, RZ, UR7 ;  /* 0x00000007ff007e24 */ /* 0x004fe4000f8e00ff */
[----:B---3--:R-:W-:-:S10]  /*5eb0*/  IMAD.U32 R2, RZ, RZ, UR8 ;  /* 0x00000008ff027e24 */ /* 0x008fd4000f8e00ff */
[----:B------:R1:W-:Y:S04]  /*5ec0*/  @P0 ATOMS.AND RZ, [UR6+0x14], R2 ;  /* 0x00001402ffff098c */ /* 0x0003e8000a800006 */
[----:B------:R1:W-:Y:S01]  /*5ed0*/  @P0 ATOMS.AND RZ, [UR6+0x18], R0 ;  /* 0x00001800ffff098c */ /* 0x0003e2000a800006 */
[----:B------:R-:W-:Y:S05]  /*5ee0*/  BRA `(.L_x_116) ;  /* 0x0000000000147947 */ /* 0x000fea0003800000 */
.L_x_115:
[----:B------:R-:W-:Y:S02]  /*5ef0*/  MOV R2, 0x5f10 ;  /* 0x00005f1000027802 */ /* 0x000fe40000000f00 */
[----:B----45:R-:W-:Y:S05]  /*5f00*/  CALL.REL.NOINC `($__internal_0_$__cuda_sm10x_tcgen05_guardrail_trap_col_being_dealloced_not_returned_by_alloc) ;  /* 0x0000004400fc7944 */ /* 0x030fea0003c00000 */
[----:B------:R-:W-:Y:S05]  /*5f10*/  BRA `(.L_x_116) ;  /* 0x0000000000087947 */ /* 0x000fea0003800000 */
.L_x_114:
[----:B------:R-:W-:Y:S02]  /*5f20*/  MOV R2, 0x5f40 ;  /* 0x00005f4000027802 */ /* 0x000fe40000000f00 */
[----:B----45:R-:W-:Y:S05]  /*5f30*/  CALL.REL.NOINC `($__internal_2_$__cuda_sm10x_tcgen05_guardrail_trap_unallocated_columns_being_dealloced) ;  /* 0x0000004800087944 */ /* 0x030fea0003c00000 */
.L_x_116:
[----:B------:R-:W-:Y:S01]  /*5f40*/  NOP ;  /* 0x0000000000007918 */ /* 0x000fe20000000000 */
[----:B------:R-:W-:Y:S05]  /*5f50*/  EXIT ;  /* 0x000000000000794d */ /* 0x000fea0003800000 */
.L_x_100:
[----:B------:R-:W-:-:S09]  /*5f60*/  UISETP.NE.OR UP0, UPT, UR18, 0x3, !UP3 ;  /* 0x000000031200788c */ /* 0x000fd2000df05670 */
[----:B------:R-:W-:Y:S05]  /*5f70*/  BRA.U UP0, `(.L_x_117) ;  /* 0x0000000d00847547 */ /* 0x000fea000b800000 */
[----:B------:R-:W1:Y:S01]  /*5f80*/  LDCU.64 UR4, c[0x0][0x988] ;  /* 0x00013100ff0477ac */ /* 0x000e620008000a00 */
[----:B------:R-:W2:Y:S01]  /*5f90*/  S2UR UR10, SR_CgaCtaId ;  /* 0x00000000000a79c3 */ /* 0x000ea20000008800 */
[----:B------:R-:W-:Y:S01]  /*5fa0*/  R2UR UR38, R76 ;  /* 0x000000004c2672ca */ /* 0x000fe200000e0000 */
[----:B------:R-:W-:Y:S01]  /*5fb0*/  HFMA2 R9, -RZ, RZ, 0, 0 ;  /* 0x00000000ff097431 */ /* 0x000fe200000001ff */
[----:B------:R-:W3:Y:S01]  /*5fc0*/  LDCU UR36, c[0x0][0x370] ;  /* 0x00006e00ff2477ac */ /* 0x000ee20008000800 */
[----:B------:R-:W-:Y:S01]  /*5fd0*/  R2UR UR37, R77 ;  /* 0x000000004d2572ca */ /* 0x000fe200000e0000 */
[----:B------:R-:W-:Y:S01]  /*5fe0*/  IMAD.MOV.U32 R10, RZ, RZ, 0x1 ;  /* 0x00000001ff0a7424 */ /* 0x000fe200078e00ff */
[----:B------:R-:W3:Y:S02]  /*5ff0*/  LDCU.128 UR32, c[0x0][0xc10] ;  /* 0x00018200ff2077ac */ /* 0x000ee40008000c00 */
[----:B------:R-:W4:Y:S01]  /*6000*/  LDC.64 R12, c[0x0][0x348] ;  /* 0x0000d200ff0c7b82 */ /* 0x000f220000000a00 */
[----:B------:R-:W-:Y:S01]  /*6010*/  IMAD.MOV.U32 R2, RZ, RZ, 0x1000 ;  /* 0x00001000ff027424 */ /* 0x000fe200078e00ff */
[----:B------:R-:W2:Y:S01]  /*6020*/  LDCU UR29, c[0x0][0x374] ;  /* 0x00006e80ff1d77ac */ /* 0x000ea20008000800 */
[----:B------:R-:W2:Y:S01]  /*6030*/  LDCU.64 UR30, c[0x0][0x990] ;  /* 0x00013200ff1e77ac */ /* 0x000ea20008000a00 */
[----:B-1----:R-:W-:Y:S01]  /*6040*/  UISETP.NE.U32.AND UP0, UPT, UR4, URZ, UPT ;  /* 0x000000ff0400728c */ /* 0x002fe2000bf05070 */
[----:B------:R-:W1:Y:S01]  /*6050*/  LDCU UR17, c[0x0][0xc0c] ;  /* 0x00018180ff1177ac */ /* 0x000e620008000800 */
[----:B------:R-:W1:Y:S01]  /*6060*/  LDCU UR48, c[0x0][0xc20] ;  /* 0x00018400ff3077ac */ /* 0x000e620008000800 */
[----:B------:R-:W1:Y:S01]  /*6070*/  LDCU UR4, c[0x0][0xc30] ;  /* 0x00018600ff0477ac */ /* 0x000e620008000800 */
[----:B------:R-:W-:Y:S01]  /*6080*/  UMOV UR28, 0x400 ;  /* 0x00000400001c7882 */ /* 0x000fe20000000000 */
[----:B---3--:R-:W-:-:S02]  /*6090*/  UIMAD.WIDE.U32 UR6, UR36, UR32, URZ ;  /* 0x00000020240672a5 */ /* 0x008fc4000f8e00ff */
[----:B--2---:R-:W-:Y:S02]  /*60a0*/  UIMAD.WIDE.U32 UR8, UR29, UR35, URZ ;  /* 0x000000231d0872a5 */ /* 0x004fe4000f8e00ff */
[----:B------:R-:W-:Y:S02]  /*60b0*/  ULEA UR28, UR10, UR28, 0x18 ;  /* 0x0000001c0a1c7291 */ /* 0x000fe4000f8ec0ff */
[----:B------:R-:W-:Y:S02]  /*60c0*/  USEL UR41, URZ, 0x1, UP6 ;  /* 0x00000001ff297887 */ /* 0x000fe4000b000000 */
[----:B------:R-:W-:Y:S02]  /*60d0*/  UISETP.NE.U32.AND UP6, UPT, UR30, URZ, UPT ;  /* 0x000000ff1e00728c */ /* 0x000fe4000bfc5070 */
[----:B------:R-:W-:Y:S02]  /*60e0*/  UIADD3 UR42, UPT, UPT, UR28, 0x360, URZ ;  /* 0x000003601c2a7890 */ /* 0x000fe4000fffe0ff */
[----:B------:R-:W-:-:S02]  /*60f0*/  UIADD3 UR40, UPT, UPT, UR28, 0x388, URZ ;  /* 0x000003881c287890 */ /* 0x000fc4000fffe0ff */
[----:B------:R-:W-:Y:S02]  /*6100*/  UISETP.NE.AND.EX UP5, UPT, UR5, URZ, UPT, UP0 ;  /* 0x000000ff0500728c */ /* 0x000fe4000bfa5300 */
[----:B------:R-:W-:Y:S01]  /*6110*/  UISETP.NE.AND UP0, UPT, UR39, 0x1, UPT ;  /* 0x000000012700788c */ /* 0x000fe2000bf05270 */
[----:B------:R-:W-:Y:S01]  /*6120*/  UMOV UR45, UR7 ;  /* 0x00000007002d7c82 */ /* 0x000fe20008000000 */
[----:B------:R-:W-:Y:S01]  /*6130*/  UMOV UR43, UR9 ;  /* 0x00000009002b7c82 */ /* 0x000fe20008000000 */
[----:B-1----:R-:W-:Y:S02]  /*6140*/  UISETP.NE.AND UP0, UPT, UR17, 0x1, UPT ;  /* 0x000000011100788c */ /* 0x002fe4000bf05270 */
[----:B------:R-:W-:Y:S02]  /*6150*/  UPLOP3.LUT UP1, UPT, UPT, UPT, UPT, 0x40, 0x4 ;  /* 0x000000000004789c */ /* 0x000fe40003f2e870 */
[----:B------:R-:W-:Y:S01]  /*6160*/  UISETP.GE.AND UP3, UPT, UR39, 0x1, UPT ;  /* 0x000000012700788c */ /* 0x000fe2000bf66270 */
[----:B------:R-:W1:Y:S01]  /*6170*/  LDCU.64 UR18, c[0x0][0xc28] ;  /* 0x00018500ff1277ac */ /* 0x000e620008000a00 */
[----:B------:R-:W-:-:S02]  /*6180*/  UISETP.NE.AND.EX UP6, UPT, UR31, URZ, UPT, UP6 ;  /* 0x000000ff1f00728c */ /* 0x000fc4000bfc5360 */
[----:B------:R-:W-:Y:S02]  /*6190*/  UPRMT UR42, UR10, 0x654, UR42 ;  /* 0x000006540a2a7896 */ /* 0x000fe4000800002a */
[----:B------:R-:W-:Y:S02]  /*61a0*/  UPRMT UR40, URZ, 0x654, UR40 ;  /* 0x00000654ff287896 */ /* 0x000fe40008000028 */
[----:B------:R-:W-:Y:S02]  /*61b0*/  USHF.R.U32.HI UR45, URZ, UR33, UR45 ;  /* 0x00000021ff2d7299 */ /* 0x000fe4000801162d */
[----:B------:R-:W-:Y:S02]  /*61c0*/  USHF.R.U32.HI UR43, URZ, UR48, UR43 ;  /* 0x00000030ff2b7299 */ /* 0x000fe4000801162b */
[----:B------:R-:W-:Y:S02]  /*61d0*/  UISETP.NE.AND UP0, UPT, UR34, 0x1, UPT ;  /* 0x000000012200788c */ /* 0x000fe4000bf05270 */
[----:B----4-:R-:W-:-:S11]  /*61e0*/  UISETP.NE.AND UP4, UPT, UR4, 0x1, UPT ;  /* 0x000000010400788c */ /* 0x010fd6000bf85270 */
.L_x_125:
[----:B------:R-:W-:Y:S04]  /*61f0*/  SHF.L.U32 R3, R9, 0x1f, RZ ;  /* 0x0000001f09037819 */ /* 0x000fe800000006ff */
[----:B--2---:R-:W2:Y:S02]  /*6200*/  SYNCS.PHASECHK.TRANS64.TRYWAIT P0, [UR28+0x380], R3 ;  /* 0x00038003ff0075a7 */ /* 0x004ea4000800111c */
[----:B--2---:R-:W-:Y:S05]  /*6210*/  @!P0 BRA `(.L_x_118) ;  /* 0x0000004000ac8947 */ /* 0x004fea0003800000 */
.L_x_269:
[----:B------:R-:W3:Y:S01]  /*6220*/  LDS.128 R4, [UR28+0x3c0] ;  /* 0x0003c01cff047984 */ /* 0x000ee20008000c00 */
[----:B------:R-:W-:Y:S01]  /*6230*/  UISETP.GE.AND UP0, UPT, UR39, 0x1, UPT ;  /* 0x000000012700788c */ /* 0x000fe2000bf06270 */
[----:B------:R-:W-:Y:S01]  /*6240*/  @!PT LDS RZ, [RZ] ;  /* 0x00000000fffff984 */ /* 0x000fe20000000800 */
[----:B------:R-:W-:Y:S01]  /*6250*/  @!PT LDS RZ, [RZ] ;  /* 0x00000000fffff984 */ /* 0x000fe20000000800 */
[----:B------:R-:W-:Y:S01]  /*6260*/  @!PT LDS RZ, [RZ] ;  /* 0x00000000fffff984 */ /* 0x000fe20000000800 */
[----:B------:R-:W-:Y:S01]  /*6270*/  @!PT LDS RZ, [RZ] ;  /* 0x00000000fffff984 */ /* 0x000fe20000000800 */
[----:B------:R4:W-:Y:S06]  /*6280*/  MEMBAR.ALL.CTA ;  /* 0x0000000000007992 */ /* 0x0009ec0000008000 */
[----:B----4-:R-:W4:Y:S02]  /*6290*/  FENCE.VIEW.ASYNC.S ;  /* 0x00000000000073c6 */ /* 0x010f240000000000 */
[----:B----4-:R-:W-:Y:S01]  /*62a0*/  SYNCS.ARRIVE.TRANS64.RED.A1T0 RZ, [UR40], RZ ;  /* 0x000000ffffff79a7 */ /* 0x010fe20008100428 */
[----:B---3--:R-:W-:Y:S11]  /*62b0*/  LOP3.LUT P0, RZ, R6, 0x1, RZ, 0xc0, !PT ;  /* 0x0000000106ff7812 */ /* 0x008ff6000780c0ff */
[----:B------:R-:W-:Y:S02]  /*62c0*/  @!UPT UIADD3 URZ, UPT, UPT, URZ, URZ, URZ ;  /* 0x000000fffffff290 */ /* 0x000fe4000fffe0ff */
[----:B------:R-:W-:Y:S01]  /*62d0*/  VOTEU.ANY UP3, P0 ;  /* 0x0000000000ff7886 */ /* 0x000fe20000060100 */
[----:B------:R-:W-:Y:S11]  /*62e0*/  PLOP3.LUT P1, PT, PT, PT, UP3, 0x80, 0x8 ;  /* 0x000000000008781c */ /* 0x000ff60003f2f038 */
[----:B------:R-:W-:Y:S02]  /*62f0*/  @!UPT UIADD3 URZ, UPT, UPT, URZ, URZ, URZ ;  /* 0x000000fffffff290 */ /* 0x000fe4000fffe0ff */
[----:B--2---:R-:W-:Y:S02]  /*6300*/  @P1 MOV R3, R4 ;  /* 0x0000000400031202 */ /* 0x004fe40000000f00 */
[----:B------:R-:W-:Y:S02]  /*6310*/  @P1 LOP3.LUT R0, R5, 0xffff, RZ, 0xc0, !PT ;  /* 0x0000ffff05001812 */ /* 0x000fe400078ec0ff */
[----:B------:R-:W-:Y:S02]  /*6320*/  @P1 R2UR UR5, R3 ;  /* 0x00000000030512ca */ /* 0x000fe400000e0000 */
[----:B------:R-:W-:Y:S11]  /*6330*/  @P1 R2UR UR4, R0 ;  /* 0x00000000000412ca */ /* 0x000ff600000e0000 */
[----:B------:R-:W-:Y:S02]  /*6340*/  @UP3 UMOV UR16, UR5 ;  /* 0x0000000500103c82 */ /* 0x000fe40008000000 */
[----:B------:R-:W-:Y:S01]  /*6350*/  @UP3 UMOV UR15, UR4 ;  /* 0x00000004000f3c82 */ /* 0x000fe20008000000 */
[----:B------:R-:W-:Y:S05]  /*6360*/  BRA.U !UP0, `(.L_x_119) ;  /* 0x0000000108c07547 */ /* 0x000fea000b800000 */
[----:B------:R-:W-:Y:S02]  /*6370*/  UIMAD.WIDE.U32 UR8, UR15, UR35, URZ ;  /* 0x000000230f0872a5 */ /* 0x000fe4000f8e00ff */
[----:B------:R-:W-:Y:S02]  /*6380*/  UP2UR UR14, UPR, URZ, 0x4 ;  /* 0x00000004ff0e7883 */ /* 0x000fe40008000000 */
[----:B------:R-:W-:Y:S02]  /*6390*/  UISETP.NE.AND UP2, UPT, UR34, 0x1, UPT ;  /* 0x000000012200788c */ /* 0x000fe4000bf45270 */
[----:B------:R-:W-:Y:S02]  /*63a0*/  UIMAD.WIDE.U32 UR10, UR16, UR32, URZ ;  /* 0x00000020100a72a5 */ /* 0x000fe4000f8e00ff */
[----:B------:R-:W-:Y:S02]  /*63b0*/  USEL UR4, UR29, UR43, !UP2 ;  /* 0x0000002b1d047287 */ /* 0x000fe4000d000000 */
[----:B------:R-:W-:Y:S02]  /*63c0*/  UISETP.NE.AND UP0, UPT, UR17, 0x1, UPT ;  /* 0x000000011100788c */ /* 0x000fe4000bf05270 */
[----:B------:R-:W-:Y:S02]  /*63d0*/  UP2UR UR22, UPR, URZ, 0x2 ;  /* 0x00000002ff167883 */ /* 0x000fe40008000000 */
[----:B------:R-:W-:Y:S02]  /*63e0*/  UISETP.NE.AND UP1, UPT, UR39, 0x1, UPT ;  /* 0x000000012700788c */ /* 0x000fe4000bf25270 */
[----:B-1----:R-:W-:Y:S02]  /*63f0*/  UIMAD.WIDE.U32 UR12, UR4, UR18, URZ ;  /* 0x00000012040c72a5 */ /* 0x002fe4000f8e00ff */
[----:B------:R-:W-:Y:S01]  /*6400*/  USEL UR7, UR36, UR45, !UP0 ;  /* 0x0000002d24077287 */ /* 0x000fe2000c000000 */
[----:B------:R-:W-:Y:S02]  /*6410*/  UMOV UR5, UR9 ;  /* 0x0000000900057c82 */ /* 0x000fe40008000000 */
[----:B------:R-:W-:Y:S02]  /*6420*/  USHF.R.U32.HI UR6, URZ, UR48, UR5 ;  /* 0x00000030ff067299 */ /* 0x000fe40008011605 */
[----:B------:R-:W-:Y:S02]  /*6430*/  UIMAD.WIDE.U32 UR20, UR7, UR18, URZ ;  /* 0x00000012071472a5 */ /* 0x000fe4000f8e00ff */
[----:B------:R-:W-:Y:S02]  /*6440*/  USEL UR6, UR15, UR6, !UP2 ;  /* 0x000000060f067287 */ /* 0x000fe4000d000000 */
[----:B------:R-:W-:Y:S01]  /*6450*/  UISETP.NE.AND UP2, UPT, UR14, URZ, UPT ;  /* 0x000000ff0e00728c */ /* 0x000fe2000bf45270 */
[----:B------:R-:W-:Y:S01]  /*6460*/  UMOV UR5, UR11 ;  /* 0x0000000b00057c82 */ /* 0x000fe20008000000 */
[----:B------:R-:W-:Y:S02]  /*6470*/  UIMAD.WIDE.U32 UR10, UR6, UR18, URZ ;  /* 0x00000012060a72a5 */ /* 0x000fe4000f8e00ff */
[----:B------:R-:W-:Y:S03]  /*6480*/  USHF.R.U32.HI UR8, URZ, UR33, UR5 ;  /* 0x00000021ff087299 */ /* 0x000fe60008011605 */
[----:B------:R-:W-:Y:S02]  /*6490*/  UMOV UR5, UR13 ;  /* 0x0000000d00057c82 */ /* 0x000fe40008000000 */
[----:B------:R-:W-:Y:S03]  /*64a0*/  @UP1 USHF.R.U32.HI UR4, URZ, UR19, UR5 ;  /* 0x00000013ff041299 */ /* 0x000fe60008011605 */
[----:B------:R-:W-:Y:S01]  /*64b0*/  UMOV UR5, UR21 ;  /* 0x0000001500057c82 */ /* 0x000fe20008000000 */
[----:B------:R-:W-:Y:S02]  /*64c0*/  UIMAD UR4, UR39, UR4, URZ ;  /* 0x00000004270472a4 */ /* 0x000fe4000f8e02ff */
[----:B------:R-:W-:Y:S02]  /*64d0*/  @UP1 USHF.R.U32.HI UR7, URZ, UR19, UR5 ;  /* 0x00000013ff071299 */ /* 0x000fe40008011605 */
[----:B------:R-:W-:Y:S02]  /*64e0*/  USEL UR5, UR16, UR8, !UP0 ;  /* 0x0000000810057287 */ /* 0x000fe4000c000000 */
[----:B------:R-:W-:Y:S02]  /*64f0*/  UIMAD UR8, UR39, UR7, URZ ;  /* 0x00000007270872a4 */ /* 0x000fe4000f8e02ff */
[----:B------:R-:W-:Y:S03]  /*6500*/  UISETP.GE.AND UP0, UPT, UR6, UR4, UPT ;  /* 0x000000040600728c */ /* 0x000fe6000bf06270 */
[----:B------:R-:W-:Y:S01]  /*6510*/  UMOV UR4, UR11 ;  /* 0x0000000b00047c82 */ /* 0x000fe20008000000 */
[----:B------:R-:W-:Y:S02]  /*6520*/  UISETP.GE.OR UP0, UPT, UR5, UR8, UP0 ;  /* 0x000000080500728c */ /* 0x000fe40008706670 */
[----:B------:R-:W-:Y:S02]  /*6530*/  USHF.R.U32.HI UR4, URZ, UR19, UR4 ;  /* 0x00000013ff047299 */ /* 0x000fe40008011604 */
[----:B------:R-:W-:Y:S02]  /*6540*/  UIMAD.WIDE.U32 UR8, UR5, UR18, URZ ;  /* 0x00000012050872a5 */ /* 0x000fe4000f8e00ff */
[----:B------:R-:W-:Y:S04]  /*6550*/  USEL UR10, UR6, UR4, !UP1 ;  /* 0x00000004060a7287 */ /* 0x000fe8000c800000 */
[----:B------:R-:W-:Y:S01]  /*6560*/  UIADD3 UR11, UPT, UPT, -UR10, URZ, URZ ;  /* 0x000000ff0a0b7290 */ /* 0x000fe2000fffe1ff */
[----:B------:R-:W-:Y:S02]  /*6570*/  @!UP0 UMOV UR4, UR9 ;  /* 0x0000000900048c82 */ /* 0x000fe40008000000 */
[----:B------:R-:W-:Y:S02]  /*6580*/  @!UP0 USHF.R.U32.HI UR4, URZ, UR19, UR4 ;  /* 0x00000013ff048299 */ /* 0x000fe40008011604 */
[----:B------:R-:W-:Y:S02]  /*6590*/  UIMAD UR8, UR39, UR11, UR6 ;  /* 0x0000000b270872a4 */ /* 0x000fe4000f8e0206 */
[----:B------:R-:W-:Y:S02]  /*65a0*/  @!UP0 USEL UR4, UR5, UR4, !UP1 ;  /* 0x0000000405048287 */ /* 0x000fe4000c800000 */
[----:B------:R-:W-:Y:S02]  /*65b0*/  UISETP.NE.AND UP1, UPT, UR22, URZ, UPT ;  /* 0x000000ff1600728c */ /* 0x000fe4000bf25270 */
[----:B------:R-:W-:Y:S02]  /*65c0*/  @!UP0 UIMAD UR8, UR7, UR8, UR4 ;  /* 0x00000008070882a4 */ /* 0x000fe4000f8e0204 */
[----:B------:R-:W-:Y:S02]  /*65d0*/  @!UP0 UIADD3 UR9, UPT, UPT, UR10, -UR4, URZ ;  /* 0x800000040a098290 */ /* 0x000fe4000fffe0ff */
[----:B------:R-:W-:Y:S02]  /*65e0*/  UIADD3 UR4, UPT, UPT, -UR5, URZ, URZ ;  /* 0x000000ff05047290 */ /* 0x000fe4000fffe1ff */
[----:B------:R-:W-:Y:S02]  /*65f0*/  UIADD3 UR7, UPT, UPT, -UR6, URZ, URZ ;  /* 0x000000ff06077290 */ /* 0x000fe4000fffe1ff */
[----:B------:R-:W-:Y:S02]  /*6600*/  @!UP0 UIMAD UR6, UR9, UR39, UR5 ;  /* 0x00000027090682a4 */ /* 0x000fe4000f8e0205 */
[----:B------:R-:W-:Y:S02]  /*6610*/  UIMAD UR16, UR17, UR4, UR16 ;  /* 0x00000004111072a4 */ /* 0x000fe4000f8e0210 */
[----:B------:R-:W-:Y:S01]  /*6620*/  UIMAD UR15, UR34, UR7, UR15 ;  /* 0x00000007220f72a4 */ /* 0x000fe2000f8e020f */
[----:B------:R-:W-:Y:S02]  /*6630*/  @!UP0 UMOV UR5, UR8 ;  /* 0x0000000800058c82 */ /* 0x000fe40008000000 */
[----:B------:R-:W-:Y:S02]  /*6640*/  UIMAD UR16, UR5, UR17, UR16 ;  /* 0x00000011051072a4 */ /* 0x000fe4000f8e0210 */
[----:B------:R-:W-:Y:S11]  /*6650*/  UIMAD UR15, UR6, UR34, UR15 ;  /* 0x00000022060f72a4 */ /* 0x000ff6000f8e020f */
[----:B------:R-:W-:Y:S01]  /*6660*/  @!UPT UIADD3 URZ, UPT, UPT, URZ, URZ, URZ ;  /* 0x000000fffffff290 */ /* 0x000fe2000fffe0ff */
.L_x_119:
[----:B------:R-:W2:Y:S01]  /*6670*/  @!UP4 LDCU.128 UR8, c[0x0][0xc10] ;  /* 0x00018200ff08c7ac */ /* 0x000ea20008000c00 */
[----:B------:R-:W-:Y:S02]  /*6680*/  ISETP.NE.U32.AND P2, PT, RZ, UR30, PT ;  /* 0x0000001eff007c0c */ /* 0x000fe4000bf45070 */
[----:B------:R-:W-:Y:S02]  /*6690*/  SHF.L.U32 R3, R10, 0x1f, RZ ;  /* 0x0000001f0a037819 */ /* 0x000fe400000006ff */
[----:B------:R-:W-:Y:S01]  /*66a0*/  ISETP.NE.AND.EX P2, PT, RZ, UR31, PT, P2 ;  /* 0x0000001fff007c0c */ /* 0x000fe2000bf45320 */
[----:B------:R-:W3:Y:S01]  /*66b0*/  @!UP4 LDCU UR5, c[0x0][0xc0c] ;  /* 0x00018180ff05c7ac */ /* 0x000ee20008000800 */
[----:B--2---:R-:W-:Y:S07]  /*66c0*/  UIMAD.WIDE.U32 UR6, UR16, UR8, URZ ;  /* 0x00000008100672a5 */ /* 0x004fee000f8e00ff */
[----:B------:R-:W-:Y:S01]  /*66d0*/  @!UP4 UMOV UR4, UR7 ;  /* 0x000000070004cc82 */ /* 0x000fe20008000000 */
[----:B---3--:R-:W-:Y:S02]  /*66e0*/  @!UP4 UISETP.NE.AND UP0, UPT, UR5, 0x1, UPT ;  /* 0x000000010500c88c */ /* 0x008fe4000bf05270 */
[----:B------:R-:W-:Y:S02]  /*66f0*/  @!UP4 USHF.R.U32.HI UR4, URZ, UR9, UR4 ;  /* 0x00000009ff04c299 */ /* 0x000fe40008011604 */
[----:B------:R-:W-:Y:S02]  /*6700*/  UIMAD.WIDE.U32 UR6, UR15, UR11, URZ ;  /* 0x0000000b0f0672a5 */ /* 0x000fe4000f8e00ff */
[----:B------:R-:W-:Y:S02]  /*6710*/  @!UP4 USEL UR8, UR16, UR4, !UP0 ;  /* 0x000000041008c287 */ /* 0x000fe4000c000000 */
[----:B------:R-:W-:Y:S03]  /*6720*/  @!UP4 UISETP.NE.AND UP0, UPT, UR10, 0x1, UPT ;  /* 0x000000010a00c88c */ /* 0x000fe6000bf05270 */
[----:B------:R-:W-:Y:S02]  /*6730*/  @!UP4 UMOV UR6, UR7 ;  /* 0x000000070006cc82 */ /* 0x000fe40008000000 */
[----:B------:R-:W2:Y:S02]  /*6740*/  @!UP4 LDCU UR4, c[0x0][0xc20] ;  /* 0x00018400ff04c7ac */ /* 0x000ea40008000800 */
[----:B--2---:R-:W-:Y:S04]  /*6750*/  @!UP4 USHF.R.U32.HI UR6, URZ, UR4, UR6 ;  /* 0x00000004ff06c299 */ /* 0x004fe80008011606 */
[----:B------:R-:W-:Y:S04]  /*6760*/  @!UP4 USEL UR6, UR15, UR6, !UP0 ;  /* 0x000000060f06c287 */ /* 0x000fe8000c000000 */
[----:B------:R-:W-:Y:S02]  /*6770*/  @!UP4 UIADD3 UR4, UPT, UPT, -UR8, UR6, URZ ;  /* 0x000000060804c290 */ /* 0x000fe4000fffe1ff */
[----:B------:R-:W-:Y:S02]  /*6780*/  @!UP4 UIADD3 UR6, UPT, UPT, UR8, -UR6, URZ ;  /* 0x800000060806c290 */ /* 0x000fe4000fffe0ff */
[----:B------:R-:W-:Y:S02]  /*6790*/  @!UP4 UIMAD UR16, UR4, UR5, UR16 ;  /* 0x000000050410c2a4 */ /* 0x000fe4000f8e0210 */
[----:B------:R-:W-:Y:S01]  /*67a0*/  @!UP4 UIMAD UR15, UR6, UR10, UR15 ;  /* 0x0000000a060fc2a4 */ /* 0x000fe2000f8e020f */
[----:B------:R-:W-:Y:S11]  /*67b0*/  BRA.U UP1, `(.L_x_120) ;  /* 0x0000000101107547 */ /* 0x000ff6000b800000 */
[----:B------:R-:W-:Y:S04]  /*67c0*/  MOV R8, UR41 ;  /* 0x0000002900087c02 */ /* 0x000fe80008000f00 */
[----:B------:R-:W-:Y:S04]  /*67d0*/  SHF.L.U32 R8, R8, 0x1f, RZ ;  /* 0x0000001f08087819 */ /* 0x000fe800000006ff */
[----:B------:R-:W2:Y:S02]  /*67e0*/  SYNCS.PHASECHK.TRANS64.TRYWAIT P0, [UR28+0x378], R8 ;  /* 0x00037808ff0075a7 */ /* 0x000ea4000800111c */
[----:B--2---:R-:W-:Y:S05]  /*67f0*/  @!P0 BRA `(.L_x_121) ;  /* 0x0000003c004c8947 */ /* 0x004fea0003800000 */
.L_x_120:
[----:B------:R-:W-:Y:S05]  /*6800*/  BRA.U !UP6, `(.L_x_122) ;  /* 0x000000010e387547 */ /* 0x000fea000b800000 */
[----:B------:R-:W-:Y:S01]  /*6810*/  UPLOP3.LUT UP2, UPT, UPT, UPT, UP5, 0x80, 0x8 ;  /* 0x000000000008789c */ /* 0x000fe20003f4f050 */
[----:B--2---:R-:W-:Y:S01]  /*6820*/  HFMA2 R0, -RZ, RZ, 0, 5.9604644775390625e-08 ;  /* 0x00000001ff007431 */ /* 0x004fe200000001ff */
[----:B------:R-:W2:Y:S01]  /*6830*/  LDCU.64 UR8, c[0x0][0x358] ;  /* 0x00006b00ff0877ac */ /* 0x000ea20008000a00 */
[----:B------:R-:W-:Y:S03]  /*6840*/  IMAD.MOV.U32 R84, RZ, RZ, 0x1 ;  /* 0x00000001ff547424 */ /* 0x000fe600078e00ff */
[----:B------:R-:W-:Y:S05]  /*6850*/  PLOP3.LUT P0, PT, PT, PT, UP2, 0x80, 0x8 ;  /* 0x000000000008781c */ /* 0x000fea0003f0f028 */
[----:B------:R-:W3:Y:S01]  /*6860*/  @UP2 LDCU.64 UR4, c[0x0][0x988] ;  /* 0x00013100ff0427ac */ /* 0x000ee20008000a00 */
[----:B------:R-:W-:Y:S07]  /*6870*/  @UP2 UIMAD UR6, UR44, UR30, URZ ;  /* 0x0000001e2c0622a4 */ /* 0x000fee000f8e02ff */
[----:B------:R-:W-:Y:S01]  /*6880*/  @!P0 PRMT R84, R0, 0x7610, R84 ;  /* 0x0000761000548816 */ /* 0x000fe20000000054 */
[----:B---3--:R-:W-:Y:S06]  /*6890*/  @UP2 UIMAD.WIDE UR4, UR6, 0x4, UR4 ;  /* 0x00000004060428a5 */ /* 0x008fec000f8e0204 */
[----:B------:R-:W-:Y:S01]  /*68a0*/  IMAD.U32 R14, RZ, RZ, UR4 ;  /* 0x00000004ff0e7e24 */ /* 0x000fe2000f8e00ff */
[----:B------:R-:W-:Y:S04]  /*68b0*/  MOV R15, UR5 ;  /* 0x00000005000f7c02 */ /* 0x000fe80008000f00 */
[----:B------:R-:W3:Y:S01]  /*68c0*/  @!UP2 LDCU UR4, c[0x0][0x980] ;  /* 0x00013000ff04a7ac */ /* 0x000ee20008000800 */
[----:B--2--5:R4:W5:Y:S02]  /*68d0*/  @P0 LDG.E R39, desc[UR8][R14.64] ;  /* 0x000000080e270981 */ /* 0x024964000c1e1900 */
[----:B---34-:R-:W-:Y:S07]  /*68e0*/  @!P0 IMAD.U32 R39, RZ, RZ, UR4 ;  /* 0x00000004ff278e24 */ /* 0x018fee000f8e00ff */
.L_x_122:
[----:B-----5:R-:W-:Y:S01]  /*68f0*/  @!P2 FSETP.EQ.AND P0, PT, R39, RZ, PT ;  /* 0x000000ff2700a20b */ /* 0x020fe20003f02000 */
[----:B------:R-:W-:Y:S01]  /*6900*/  @!UPT UIADD3 URZ, UPT, UPT, URZ, URZ, URZ ;  /* 0x000000fffffff290 */ /* 0x000fe2000fffe0ff */
[----:B------:R-:W-:Y:S11]  /*6910*/  @!P2 BRA `(.L_x_123) ;  /* 0x000000000014a947 */ /* 0x000ff60003800000 */
[----:B------:R-:W-:Y:S02]  /*6920*/  LOP3.LUT P2, RZ, R84, 0xff, RZ, 0xc0, !PT ;  /* 0x000000ff54ff7812 */ /* 0x000fe4000784c0ff */
[----:B------:R-:W-:Y:S04]  /*6930*/  PLOP3.LUT P0, PT, PT, PT, UP2, 0x80, 0x8 ;  /* 0x000000000008781c */ /* 0x000fe80003f0f028 */
[----:B------:R-:W-:Y:S07]  /*6940*/  PLOP3.LUT P0, PT, P0, PT, PT, 0x8, 0x80 ;  /* 0x000000000080781c */ /* 0x000fee000070e170 */
[----:B------:R-:W-:Y:S11]  /*6950*/  @P2 FSETP.EQ.AND P0, PT, R39, RZ, PT ;  /* 0x000000ff2700220b */ /* 0x000ff60003f02000 */
[----:B------:R-:W-:Y:S02]  /*6960*/  @!UPT UIADD3 URZ, UPT, UPT, URZ, URZ, URZ ;  /* 0x000000fffffff290 */ /* 0x000fe4000fffe0ff */
.L_x_123:
[----:B------:R-:W3:Y:S01]  /*6970*/  SYNCS.PHASECHK.TRANS64.TRYWAIT P2, [UR28+0x368], R3 ;  /* 0x00036803ff0075a7 */ /* 0x000ee2000804111c */
[----:B------:R-:W-:Y:S04]  /*6980*/  @P1 SHF.R.U32.HI R4, RZ, 0x10, R5 ;  /* 0x00000010ff041819 */ /* 0x000fe80000011605 */
[----:B------:R-:W-:Y:S02]  /*6990*/  @P1 R2UR UR44, R4 ;  /* 0x00000000042c12ca */ /* 0x000fe400000e0000 */
[----:B------:R-:W-:Y:S01]  /*69a0*/  ELECT P1, URZ, PT ;  /* 0x0000000000ff782f */ /* 0x000fe20003820000 */
[----:B------:R-:W-:Y:S01]  /*69b0*/  @!UPT UIADD3 URZ, UPT, UPT, URZ, URZ, URZ ;  /* 0x000000fffffff290 */ /* 0x000fe2000fffe0ff */
[----:B---3--:R-:W-:Y:S11]  /*69c0*/  @!P2 BRA `(.L_x_124) ;  /* 0x0000003800f0a947 */ /* 0x008ff60003800000 */
.L_x_272:
[----:B------:R-:W-:Y:S02]  /*69d0*/  PLOP3.LUT P1, PT, P0, P1, PT, 0xf2, 0x2f ;  /* 0x00000000002f781c */ /* 0x000fe40000723e72 */
[----:B------:R-:W-:Y:S02]  /*69e0*/  LOP3.LUT R10, R10, 0x1, RZ, 0x3c, !PT ;  /* 0x000000010a0a7812 */ /* 0x000fe400078e3cff */
[----:B------:R-:W-:Y:S09]  /*69f0*/  LOP3.LUT R9, R9, 0x1, RZ, 0x3c, !PT ;  /* 0x0000000109097812 */ /* 0x000ff200078e3cff */
[----:B------:R-:W-:Y:S01]  /*6a00*/  VOTEU.ALL UP0, P1 ;  /* 0x0000000000ff7886 */ /* 0x000fe20000800000 */
[----:B--2---:R-:W-:Y:S01]  /*6a10*/  @!P1 IADD3 R3, P0, PT, R12, 0x680, RZ ;  /* 0x000006800c039810 */ /* 0x004fe20007f1e0ff */
[----:B------:R-:W-:Y:S03]  /*6a20*/  @!P1 IMAD.MOV.U32 R0, RZ, 0x20, RZ ;  /* 0x00000020ff009824 */ /* 0x000fe600078e00ff */
[----:B------:R-:W2:Y:S01]  /*6a30*/  @!UP0 LDCU.128 UR24, c[0x0][0xa80] ;  /* 0x00015000ff1887ac */ /* 0x000ea20008000c00 */
[----:B------:R-:W-:Y:S01]  /*6a40*/  @!P1 IMAD.MOV.U32 R0, RZ, 0x400, R0 ;  /* 0x00000400ff009824 */ /* 0x000fe200078e0000 */
[----:B------:R-:W3:Y:S01]  /*6a50*/  @!UP0 LDCU.128 UR20, c[0x0][0xa90] ;  /* 0x00015200ff1487ac */ /* 0x000ee20008000c00 */
[----:B------:R-:W4:Y:S01]  /*6a60*/  @!UP0 LDCU UR6, c[0x0][0xaa0] ;  /* 0x00015400ff0687ac */ /* 0x000f220008000800 */
[----:B------:R-:W-:Y:S02]  /*6a70*/  @!UP0 USHF.L.U32 UR11, UR46, 0x6, URZ ;  /* 0x000000062e0b8899 */ /* 0x000fe400080006ff */
[----:B--2---:R-:W-:Y:S02]  /*6a80*/  @!UP0 UISETP.NE.AND UP1, UPT, UR24, 0x1, UPT ;  /* 0x000000011800888c */ /* 0x004fe4000bf25270 */
[----:B------:R-:W-:Y:S02]  /*6a90*/  UIMAD.WIDE.U32 UR4, UR11, UR25, URZ ;  /* 0x000000190b0472a5 */ /* 0x000fe4000f8e00ff */
[----:B------:R-:W-:Y:S02]  /*6aa0*/  @!UP0 USHF.L.U32 UR10, UR47, 0x6, URZ ;  /* 0x000000062f0a8899 */ /* 0x000fe400080006ff */
[----:B------:R-:W-:Y:S02]  /*6ab0*/  @!UP0 UIADD3 UR8, UPT, UPT, UR28, 0x400, URZ ;  /* 0x000004001c088890 */ /* 0x000fe4000fffe0ff */
[----:B------:R-:W-:Y:S02]  /*6ac0*/  @!UP0 UIADD3 UR9, UPT, UPT, UR28, 0x360, URZ ;  /* 0x000003601c098890 */ /* 0x000fe4000fffe0ff */
[----:B------:R-:W-:Y:S02]  /*6ad0*/  UIADD3 UR47, UPT, UPT, UR15, UR38, URZ ;  /* 0x000000260f2f7290 */ /* 0x000fe4000fffe0ff */
[----:B------:R-:W-:Y:S01]  /*6ae0*/  UIADD3 UR46, UPT, UPT, UR16, UR37, URZ ;  /* 0x00000025102e7290 */ /* 0x000fe2000fffe0ff */
[----:B------:R-:W-:Y:S02]  /*6af0*/  @!UP0 UMOV UR4, UR5 ;  /* 0x0000000500048c82 */ /* 0x000fe40008000000 */
[----:B------:R-:W-:Y:S04]  /*6b00*/  @!UP0 USHF.R.U32.HI UR4, URZ, UR26, UR4 ;  /* 0x0000001aff048299 */ /* 0x000fe80008011604 */
[----:B------:R-:W-:Y:S02]  /*6b10*/  @!UP0 USEL UR12, UR11, UR4, !UP1 ;  /* 0x000000040b0c8287 */ /* 0x000fe4000c800000 */
[----:B------:R-:W-:Y:S02]  /*6b20*/  @!UP0 UISETP.NE.AND UP1, UPT, UR27, 0x1, UPT ;  /* 0x000000011b00888c */ /* 0x000fe4000bf25270 */
[----:B---3--:R-:W-:Y:S07]  /*6b30*/  UIMAD.WIDE.U32 UR4, UR12, UR20, URZ ;  /* 0x000000140c0472a5 */ /* 0x008fee000f8e00ff */
[----:B------:R-:W-:Y:S02]  /*6b40*/  @!UP0 UMOV UR4, UR5 ;  /* 0x0000000500048c82 */ /* 0x000fe40008000000 */
[----:B------:R-:W-:Y:S04]  /*6b50*/  @!UP0 USHF.R.U32.HI UR4, URZ, UR21, UR4 ;  /* 0x00000015ff048299 */ /* 0x000fe80008011604 */
[----:B------:R-:W-:Y:S02]  /*6b60*/  @!UP0 USEL UR13, UR12, UR4, !UP1 ;  /* 0x000000040c0d8287 */ /* 0x000fe4000c800000 */
[----:B------:R-:W-:Y:S02]  /*6b70*/  @!UP0 UISETP.NE.AND UP1, UPT, UR22, 0x1, UPT ;  /* 0x000000011600888c */ /* 0x000fe4000bf25270 */
[----:B------:R-:W-:Y:S07]  /*6b80*/  UIMAD.WIDE.U32 UR4, UR13, UR23, URZ ;  /* 0x000000170d0472a5 */ /* 0x000fee000f8e00ff */
[----:B------:R-:W-:Y:S02]  /*6b90*/  @!UP0 UMOV UR4, UR5 ;  /* 0x0000000500048c82 */ /* 0x000fe40008000000 */
[----:B----4-:R-:W-:Y:S01]  /*6ba0*/  @!UP0 USHF.R.U32.HI UR4, URZ, UR6, UR4 ;  /* 0x00000006ff048299 */ /* 0x010fe20008011604 */
[----:B------:R-:W-:Y:S01]  /*6bb0*/  @!P1 R2UR UR6, R0 ;  /* 0x00000000000692ca */ /* 0x000fe200000e0000 */
[----:B------:R-:W-:Y:S02]  /*6bc0*/  @!P1 IMAD.X R0, RZ, RZ, R13, P0 ;  /* 0x000000ffff009224 */ /* 0x000fe400000e060d */
[----:B------:R-:W-:Y:S02]  /*6bd0*/  @!UP0 USEL UR14, UR13, UR4, !UP1 ;  /* 0x000000040d0e8287 */ /* 0x000fe4000c800000 */
[----:B------:R-:W-:Y:S02]  /*6be0*/  @!UP0 UIADD3 UR4, UPT, UPT, -UR12, URZ, URZ ;  /* 0x000000ff0c048290 */ /* 0x000fe4000fffe1ff */
[----:B------:R-:W-:Y:S02]  /*6bf0*/  @!UP0 UIADD3 UR5, UPT, UPT, -UR14, URZ, URZ ;  /* 0x000000ff0e058290 */ /* 0x000fe4000fffe1ff */
[----:B------:R-:W-:Y:S02]  /*6c00*/  @!UP0 UIMAD UR11, UR24, UR4, UR11 ;  /* 0x00000004180b82a4 */ /* 0x000fe4000f8e020b */
[----:B------:R-:W-:Y:S02]  /*6c10*/  @!UP0 UIADD3 UR4, UPT, UPT, -UR13, URZ, URZ ;  /* 0x000000ff0d048290 */ /* 0x000fe4000fffe1ff */
[----:B------:R-:W-:Y:S01]  /*6c20*/  @!UP0 UIMAD UR13, UR22, UR5, UR13 ;  /* 0x00000005160d82a4 */ /* 0x000fe2000f8e020d */
[----:B------:R-:W-:Y:S01]  /*6c30*/  @!P1 R2UR UR5, R3 ;  /* 0x00000000030592ca */ /* 0x000fe200000e0000 */
[----:B------:R-:W-:Y:S02]  /*6c40*/  @!UP0 UIMAD UR12, UR27, UR4, UR12 ;  /* 0x000000041b0c82a4 */ /* 0x000fe4000f8e020c */
[----:B------:R-:W-:Y:S01]  /*6c50*/  @!UP0 UPRMT UR6, UR6, 0x5410, URZ ;  /* 0x0000541006068896 */ /* 0x000fe200080000ff */
[----:B------:R-:W-:Y:S01]  /*6c60*/  @!P1 R2UR UR4, R0 ;  /* 0x00000000000492ca */ /* 0x000fe200000e0000 */
[----:B------:R-:W-:Y:S01]  /*6c70*/  VOTEU.ALL UP0, P1 ;  /* 0x0000000000ff7886 */ /* 0x000fe20000800000 */
[----:B------:R-:W-:Y:S07]  /*6c80*/  UPLOP3.LUT UP1, UPT, UPT, UPT, UPT, 0x80, 0x8 ;  /* 0x000000000008789c */ /* 0x000fee0003f2f070 */
[----:B------:R-:W-:Y:S04]  /*6c90*/  IMAD.U32 R4, RZ, RZ, UR5 ;  /* 0x00000005ff047e24 */ /* 0x000fe8000f8e00ff */
[----:B------:R-:W-:Y:S01]  /*6ca0*/  IMAD.U32 R5, RZ, RZ, UR4 ;  /* 0x00000004ff057e24 */ /* 0x000fe2000f8e00ff */
[----:B------:R-:W-:Y:S04]  /*6cb0*/  @!P1 R2UR UR4, R4 ;  /* 0x00000000040492ca */ /* 0x000fe800000e0000 */
[----:B------:R-:W-:Y:S11]  /*6cc0*/  @!P1 R2UR UR5, R5 ;  /* 0x00000000050592ca */ /* 0x000ff600000e0000 */
[----:B------:R-:W-:Y:S02]  /*6cd0*/  @!UPT UIADD3 URZ, UPT, UPT, URZ, URZ, URZ ;  /* 0x000000fffffff290 */ /* 0x000fe4000fffe0ff */
[----:B------:R2:W-:Y:S01]  /*6ce0*/  @!UP0 UTMALDG.5D.IM2COL [UR8], [UR4], UR6 ;  /* 0x00000008040083b4 */ /* 0x0005e20008060006 */
[----:B------:R2:W-:Y:S01]  /*6cf0*/  @!P1 SYNCS.ARRIVE.TRANS64.RED.A0TR RZ, [UR28+0x360], R2 ;  /* 0x00036002ffff99a7 */ /* 0x0005e2000830041c */
[----:B------:R-:W-:Y:S01]  /*6d00*/  SYNCS.ARRIVE.TRANS64.RED.A1T0 RZ, [UR42], RZ ;  /* 0x000000ffffff79a7 */ /* 0x000fe2000810042a */
[----:B------:R-:W-:Y:S05]  /*6d10*/  BRA.U UP3, `(.L_x_125) ;  /* 0xfffffff503347547 */ /* 0x000fea000b83ffff */
[----:B------:R-:W-:Y:S07]  /*6d20*/  MOV R0, UR28 ;  /* 0x0000001c00007c02 */ /* 0x000fee0008000f00 */
.L_x_126:
[----:B--2---:R-:W-:-:S04]  /*6d30*/  SHF.L.U32 R2, R10, 0x1f, RZ ;  /* 0x0000001f0a027819 */ /* 0x004fc800000006ff */
[----:B------:R2:W3:Y:S03]  /*6d40*/  SYNCS.PHASECHK.TRANS64.TRYWAIT P0, [R0+URZ+0x368], R2 ;  /* 0x00036802000075a7 */ /* 0x0004e600080011ff */
[----:B---3--:R-:W-:Y:S05]  /*6d50*/  @!P0 NANOSLEEP.SYNCS 0x989680 ;  /* 0x009896800000895d */ /* 0x008fea0003900000 */
[----:B------:R-:W3:Y:S02]  /*6d60*/  @!P0 SYNCS.PHASECHK.TRANS64 P0, [R0+URZ+0x368], R2 ;  /* 0x00036802000085a7 */ /* 0x000ee400080010ff */
[----:B-1-3--:R-:W-:Y:S05]  /*6d70*/  @P0 EXIT ;  /* 0x000000000000094d */ /* 0x00afea0003800000 */
[----:B------:R-:W-:Y:S05]  /*6d80*/  BRA `(.L_x_126) ;  /* 0xfffffffc00e87947 */ /* 0x000fea000383ffff */
.L_x_117:
[----:B------:R-:W-:-:S06]  /*6d90*/  UISETP.GE.AND UP0, UPT, UR18, 0x4, UPT ;  /* 0x000000041200788c */ /* 0x000fcc000bf06270 */
[----:B------:R-:W-:-:S13]  /*6da0*/  PLOP3.LUT P0, PT, PT, PT, UP0, 0x80, 0x8 ;  /* 0x000000000008781c */ /* 0x000fda0003f0f008 */
[----:B------:R-:W-:Y:S05]  /*6db0*/  @!P0 EXIT ;  /* 0x000000000000894d */ /* 0x000fea0003800000 */
[----:B------:R-:W1:Y:S08]  /*6dc0*/  S2UR UR4, SR_CgaCtaId ;  /* 0x00000000000479c3 */ /* 0x000e700000008800 */
[----:B------:R-:W-:Y:S01]  /*6dd0*/  BAR.SYNC.DEFER_BLOCKING 0x6, 0xa0 ;  /* 0x0182800000007b1d */ /* 0x000fe20000010000 */
[C---:B------:R-:W-:Y:S01]  /*6de0*/  IMAD.SHL.U32 R6, R78.reuse, 0x40, RZ ;  /* 0x000000404e067824 */ /* 0x040fe200078e00ff */
[----:B------:R-:W-:Y:S01]  /*6df0*/  CS2R R80, SRZ ;  /* 0x0000000000507805 */ /* 0x000fe2000001ff00 */
[----:B------:R-:W-:-:S02]  /*6e00*/  IMAD.SHL.U32 R3, R78, 0x2, RZ ;  /* 0x000000024e037824 */ /* 0x000fc400078e00ff */
[----:B------:R-:W-:Y:S01]  /*6e10*/  IMAD.SHL.U32 R83, R78, 0x20, RZ ;  /* 0x000000204e537824 */ /* 0x000fe200078e00ff */
[----:B------:R-:W-:Y:S01]  /*6e20*/  UMOV UR43, 0x400 ;  /* 0x00000400002b7882 */ /* 0x000fe20000000000 */
[----:B------:R-:W-:Y:S01]  /*6e30*/  LOP3.LUT R0, R6, 0x180, RZ, 0xc0, !PT ;  /* 0x0000018006007812 */ /* 0x000fe200078ec0ff */
[----:B------:R-:W2:Y:S01]  /*6e40*/  LDC.64 R72, c[0x0][0x988] ;  /* 0x00026200ff487b82 */ /* 0x000ea20000000a00 */
[----:B------:R-:W-:Y:S01]  /*6e50*/  IMAD.U32 R37, R78, 0x10000, RZ ;  /* 0x000100004e257824 */ /* 0x000fe200078e00ff */
[----:B------:R-:W-:Y:S01]  /*6e60*/  LOP3.LUT R83, R83, 0xc00, RZ, 0xc0, !PT ;  /* 0x00000c0053537812 */ /* 0x000fe200078ec0ff */
[----:B------:R-:W-:Y:S01]  /*6e70*/  IMAD.MOV.U32 R36, RZ, RZ, RZ ;  /* 0x000000ffff247224 */ /* 0x000fe200078e00ff */
[----:B------:R-:W-:Y:S01]  /*6e80*/  LOP3.LUT R3, R0, 0x20, R3, 0xf8, !PT ;  /* 0x0000002000037812 */ /* 0x000fe200078ef803 */
[----:B------:R-:W-:Y:S01]  /*6e90*/  IMAD.SHL.U32 R0, R78, 0x8, RZ ;  /* 0x000000084e007824 */ /* 0x000fe200078e00ff */
[----:B------:R-:W-:Y:S01]  /*6ea0*/  LOP3.LUT R83, R83, 0x40, R6, 0xf8, !PT ;  /* 0x0000004053537812 */ /* 0x000fe200078ef806 */
[----:B------:R-:W-:Y:S01]  /*6eb0*/  IMAD.MOV.U32 R79, RZ, RZ, RZ ;  /* 0x000000ffff4f7224 */ /* 0x000fe200078e00ff */
[----:B------:R-:W3:Y:S01]  /*6ec0*/  LDC.64 R74, c[0x0][0x990] ;  /* 0x00026400ff4a7b82 */ /* 0x000ee20000000a00 */
[----:B------:R-:W-:Y:S01]  /*6ed0*/  LOP3.LUT R37, R37, 0x600000, RZ, 0xc0, !PT ;  /* 0x0060000025257812 */ /* 0x000fe200078ec0ff */
[----:B------:R-:W4:Y:S01]  /*6ee0*/  LDCU UR53, c[0x0][0x370] ;  /* 0x00006e00ff3577ac */ /* 0x000f220008000800 */
[----:B------:R-:W-:-:S02]  /*6ef0*/  LOP3.LUT R0, R3, 0x30, R0, 0x78, !PT ;  /* 0x0000003003007812 */ /* 0x000fc400078e7800 */
[----:B------:R-:W-:Y:S01]  /*6f00*/  LOP3.LUT R83, R83, 0x200, R6, 0xf8, !PT ;  /* 0x0000020053537812 */ /* 0x000fe200078ef806 */
[----:B------:R-:W2:Y:S02]  /*6f10*/  LDCU UR42, c[0x0][0xc0c] ;  /* 0x00018180ff2a77ac */ /* 0x000ea40008000800 */
[----:B------:R-:W2:Y:S01]  /*6f20*/  LDC.64 R70, c[0x0][0x9b0] ;  /* 0x00026c00ff467b82 */ /* 0x000ea20000000a00 */
[----:B------:R-:W-:Y:S01]  /*6f30*/  LOP3.LUT R83, R83, R0, RZ, 0xfc, !PT ;  /* 0x0000000053537212 */ /* 0x000fe200078efcff */
[----:B-1----:R-:W-:Y:S01]  /*6f40*/  ULEA UR43, UR4, UR43, 0x18 ;  /* 0x0000002b042b7291 */ /* 0x002fe2000f8ec0ff */
[----:B------:R-:W-:Y:S01]  /*6f50*/  IMAD.SHL.U32 R0, R78, 0x10, RZ ;  /* 0x000000104e007824 */ /* 0x000fe200078e00ff */
[----:B------:R-:W1:Y:S04]  /*6f60*/  LDCU.64 UR4, c[0x0][0x988] ;  /* 0x00013100ff0477ac */ /* 0x000e680008000a00 */
[----:B------:R-:W2:Y:S01]  /*6f70*/  LDC.64 R68, c[0x0][0x9a8] ;  /* 0x00026a00ff447b82 */ /* 0x000ea20000000a00 */
[----:B------:R-:W-:Y:S01]  /*6f80*/  VIADD R82, R83, UR43 ;  /* 0x0000002b53527c36 */ /* 0x000fe20008000000 */
[----:B------:R-:W-:Y:S01]  /*6f90*/  LOP3.LUT R0, R0, 0x20, RZ, 0xc0, !PT ;  /* 0x0000002000007812 */ /* 0x000fe200078ec0ff */
[----:B------:R-:W4:Y:S01]  /*6fa0*/  LDS R2, [UR43+0x3d0] ;  /* 0x0003d02bff027984 */ /* 0x000f220008000800 */
[----:B------:R-:W2:Y:S02]  /*6fb0*/  LDCU UR38, c[0x0][0xc30] ;  /* 0x00018600ff2677ac */ /* 0x000ea40008000800 */
[----:B------:R-:W-:Y:S01]  /*6fc0*/  IADD3 R82, PT, PT, -R0, 0x400, R82 ;  /* 0x0000040000527810 */ /* 0x000fe20007ffe152 */
[----:B------:R-:W2:Y:S01]  /*6fd0*/  LDCU.64 UR40, c[0x0][0xc28] ;  /* 0x00018500ff2877ac */ /* 0x000ea20008000a00 */
[----:B------:R-:W2:Y:S01]  /*6fe0*/  LDCU.128 UR48, c[0x0][0xc10] ;  /* 0x00018200ff3077ac */ /* 0x000ea20008000c00 */
[----:B-1----:R-:W-:Y:S01]  /*6ff0*/  IMAD.U32 R87, RZ, RZ, UR4 ;  /* 0x00000004ff577e24 */ /* 0x002fe2000f8e00ff */
[----:B------:R-:W-:Y:S01]  /*7000*/  UIADD3 UR4, UPT, UPT, UR43, 0x1400, URZ ;  /* 0x000014002b047890 */ /* 0x000fe2000fffe0ff */
[----:B------:R-:W-:Y:S01]  /*7010*/  IMAD.U32 R86, RZ, RZ, UR5 ;  /* 0x00000005ff567e24 */ /* 0x000fe2000f8e00ff */
[----:B------:R-:W1:Y:S04]  /*7020*/  LDCU.128 UR56, c[0x0][0xb80] ;  /* 0x00017000ff3877ac */ /* 0x000e680008000c00 */
[----:B------:R-:W-:Y:S01]  /*7030*/  IMAD.U32 R89, RZ, RZ, UR4 ;  /* 0x00000004ff597e24 */ /* 0x000fe2000f8e00ff */
[----:B------:R-:W1:Y:S01]  /*7040*/  LDCU.128 UR60, c[0x0][0xb90] ;  /* 0x00017200ff3c77ac */ /* 0x000e620008000c00 */
[----:B------:R-:W1:Y:S01]  /*7050*/  LDCU UR52, c[0x0][0x374] ;  /* 0x00006e80ff3477ac */ /* 0x000e620008000800 */
[----:B------:R-:W-:Y:S01]  /*7060*/  UIADD3 UR55, UPT, UPT, UR43, 0x400, URZ ;  /* 0x000004002b377890 */ /* 0x000fe2000fffe0ff */
[C---:B----4-:R-:W-:Y:S01]  /*7070*/  VIADD R3, R2.reuse, 0x40 ;  /* 0x0000004002037836 */ /* 0x050fe20000000000 */
[----:B------:R-:W-:-:S04]  /*7080*/  LOP3.LUT R2, R2, 0xffff, RZ, 0xc0, !PT ;  /* 0x0000ffff02027812 */ /* 0x000fc800078ec0ff */
[----:B------:R-:W-:-:S05]  /*7090*/  LOP3.LUT R3, R3, 0xffff, RZ, 0xc0, !PT ;  /* 0x0000ffff03037812 */ /* 0x000fca00078ec0ff */
[----:B-123--:R4:W-:Y:S02]  /*70a0*/  STL.64 [R1], R2 ;  /* 0x0000000201007387 */ /* 0x00e9e40000100a00 */
.L_x_144:
[----:B----4-:R-:W-:Y:S04]  /*70b0*/  SHF.L.U32 R2, R80, 0x1f, RZ ;  /* 0x0000001f50027819 */ /* 0x010fe800000006ff */
[----:B-1----:R-:W1:Y:S02]  /*70c0*/  SYNCS.PHASECHK.TRANS64.TRYWAIT P0, [UR43+0x380], R2 ;  /* 0x00038002ff0075a7 */ /* 0x002e64000800112b */
[----:B-1----:R-:W-:Y:S05]  /*70d0*/  @!P0 BRA `(.L_x_127) ;  /* 0x0000003400448947 */ /* 0x002fea0003800000 */
.L_x_274:
[----:B------:R-:W2:Y:S01]  /*70e0*/  LDS.128 R4, [UR43+0x3c0] ;  /* 0x0003c02bff047984 */ /* 0x000ea20008000c00 */
[----:B------:R-:W-:Y:S01]  /*70f0*/  UIADD3 UR4, UPT, UPT, UR43, 0x388, URZ ;  /* 0x000003882b047890 */ /* 0x000fe2000fffe0ff */
[----:B-1----:R-:W-:Y:S01]  /*7100*/  IMAD R2, R36, 0x4, R1 ;  /* 0x0000000424027824 */ /* 0x002fe200078e0201 */
[----:B------:R-:W-:Y:S01]  /*7110*/  UISETP.GE.AND UP0, UPT, UR39, 0x1, UPT ;  /* 0x000000012700788c */ /* 0x000fe2000bf06270 */
[----:B------:R-:W-:Y:S01]  /*7120*/  @!PT LDS RZ, [RZ] ;  /* 0x00000000fffff984 */ /* 0x000fe20000000800 */
[----:B------:R-:W-:Y:S01]  /*7130*/  @!PT LDS RZ, [RZ] ;  /* 0x00000000fffff984 */ /* 0x000fe20000000800 */
[----:B------:R-:W-:Y:S01]  /*7140*/  @!PT LDS RZ, [RZ] ;  /* 0x00000000fffff984 */ /* 0x000fe20000000800 */
[----:B------:R-:W-:Y:S01]  /*7150*/  @!PT LDS RZ, [RZ] ;  /* 0x00000000fffff984 */ /* 0x000fe20000000800 */
[----:B------:R1:W-:Y:S06]  /*7160*/  MEMBAR.ALL.CTA ;  /* 0x0000000000007992 */ /* 0x0003ec0000008000 */
[----:B-1----:R-:W1:Y:S01]  /*7170*/  FENCE.VIEW.ASYNC.S ;  /* 0x00000000000073c6 */ /* 0x002e620000000000 */
[----:B------:R-:W-:Y:S09]  /*7180*/  UPRMT UR4, URZ, 0x654, UR4 ;  /* 0x00000654ff047896 */ /* 0x000ff20008000004 */
[----:B-1----:R-:W-:Y:S01]  /*7190*/  SYNCS.ARRIVE.TRANS64.RED.A1T0 RZ, [UR4], RZ ;  /* 0x000000ffffff79a7 */ /* 0x002fe20008100404 */
[----:B------:R-:W5:Y:S01]  /*71a0*/  LDL R2, [R2] ;  /* 0x0000000002027983 */ /* 0x000f620000100800 */
[----:B--2---:R-:W-:Y:S11]  /*71b0*/  LOP3.LUT P0, RZ, R6, 0x1, RZ, 0xc0, !PT ;  /* 0x0000000106ff7812 */ /* 0x004ff6000780c0ff */
[----:B------:R-:W-:Y:S02]  /*71c0*/  @!UPT UIADD3 URZ, UPT, UPT, URZ, URZ, URZ ;  /* 0x000000fffffff290 */ /* 0x000fe4000fffe0ff */
[----:B------:R-:W-:Y:S01]  /*71d0*/  VOTEU.ANY UP1, P0 ;  /* 0x0000000000ff7886 */ /* 0x000fe20000020100 */
[----:B------:R-:W-:Y:S01]  /*71e0*/  PLOP3.LUT P0, PT, PT, PT, UP1, 0x80, 0x8 ;  /* 0x000000000008781c */ /* 0x000fe20003f0f018 */
[----:B------:R-:W-:Y:S11]  /*71f0*/  UP2UR UR45, UPR, URZ, 0x2 ;  /* 0x00000002ff2d7883 */ /* 0x000ff60008000000 */
[----:B------:R-:W-:Y:S01]  /*7200*/  @!UPT UIADD3 URZ, UPT, UPT, URZ, URZ, URZ ;  /* 0x000000fffffff290 */ /* 0x000fe2000fffe0ff */
[----:B------:R-:W-:Y:S02]  /*7210*/  @P0 MOV R3, R4 ;  /* 0x0000000400030202 */ /* 0x000fe40000000f00 */
[----:B------:R-:W-:Y:S02]  /*7220*/  @P0 LOP3.LUT R0, R5, 0xffff, RZ, 0xc0, !PT ;  /* 0x0000ffff05000812 */ /* 0x000fe400078ec0ff */
[----:B------:R-:W-:Y:S02]  /*7230*/  @P0 R2UR UR5, R3 ;  /* 0x00000000030502ca */ /* 0x000fe400000e0000 */
[----:B------:R-:W-:Y:S11]  /*7240*/  @P0 R2UR UR4, R0 ;  /* 0x00000000000402ca */ /* 0x000ff600000e0000 */
[----:B------:R-:W-:Y:S02]  /*7250*/  @UP1 UMOV UR37, UR5 ;  /* 0x0000000500251c82 */ /* 0x000fe40008000000 */
[----:B------:R-:W-:Y:S01]  /*7260*/  @UP1 UMOV UR36, UR4 ;  /* 0x0000000400241c82 */ /* 0x000fe20008000000 */
[----:B------:R-:W-:Y:S05]  /*7270*/  BRA.U !UP0, `(.L_x_128) ;  /* 0x0000000108cc7547 */ /* 0x000fea000b800000 */
[----:B------:R-:W1:Y:S01]  /*7280*/  LDCU UR9, c[0x0][0xc20] ;  /* 0x00018400ff0977ac */ /* 0x000e620008000800 */
[----:B------:R-:W-:Y:S02]  /*7290*/  UIMAD.WIDE.U32 UR4, UR52, UR51, URZ ;  /* 0x00000033340472a5 */ /* 0x000fe4000f8e00ff */
[----:B------:R-:W-:Y:S02]  /*72a0*/  UIMAD.WIDE.U32 UR6, UR53, UR48, URZ ;  /* 0x00000030350672a5 */ /* 0x000fe4000f8e00ff */
[----:B------:R-:W-:Y:S02]  /*72b0*/  UIMAD.WIDE.U32 UR10, UR36, UR51, URZ ;  /* 0x00000033240a72a5 */ /* 0x000fe4000f8e00ff */
[----:B------:R-:W-:Y:S02]  /*72c0*/  UISETP.NE.AND UP0, UPT, UR50, 0x1, UPT ;  /* 0x000000013200788c */ /* 0x000fe4000bf05270 */
[----:B------:R-:W-:Y:S02]  /*72d0*/  UISETP.NE.AND UP1, UPT, UR42, 0x1, UPT ;  /* 0x000000012a00788c */ /* 0x000fe4000bf25270 */
[----:B------:R-:W-:Y:S02]  /*72e0*/  UISETP.NE.AND UP2, UPT, UR39, 0x1, UPT ;  /* 0x000000012700788c */ /* 0x000fe4000bf45270 */
[----:B------:R-:W-:Y:S01]  /*72f0*/  UIMAD.WIDE.U32 UR12, UR37, UR48, URZ ;  /* 0x00000030250c72a5 */ /* 0x000fe2000f8e00ff */
[----:B------:R-:W-:Y:S01]  /*7300*/  UMOV UR4, UR5 ;  /* 0x0000000500047c82 */ /* 0x000fe20008000000 */
[----:B------:R-:W-:Y:S01]  /*7310*/  UMOV UR6, UR11 ;  /* 0x0000000b00067c82 */ /* 0x000fe20008000000 */
[----:B-1----:R-:W-:Y:S03]  /*7320*/  USHF.R.U32.HI UR8, URZ, UR9, UR4 ;  /* 0x00000009ff087299 */ /* 0x002fe60008011604 */
[----:B------:R-:W-:Y:S02]  /*7330*/  UMOV UR4, UR7 ;  /* 0x0000000700047c82 */ /* 0x000fe40008000000 */
[----:B------:R-:W-:Y:S02]  /*7340*/  USHF.R.U32.HI UR5, URZ, UR49, UR4 ;  /* 0x00000031ff057299 */ /* 0x000fe40008011604 */
[----:B------:R-:W-:Y:S02]  /*7350*/  USEL UR4, UR52, UR8, !UP0 ;  /* 0x0000000834047287 */ /* 0x000fe4000c000000 */
[----:B------:R-:W-:Y:S02]  /*7360*/  USHF.R.U32.HI UR8, URZ, UR9, UR6 ;  /* 0x00000009ff087299 */ /* 0x000fe40008011606 */
[----:B------:R-:W-:Y:S02]  /*7370*/  UIMAD.WIDE.U32 UR6, UR4, UR40, URZ ;  /* 0x00000028040672a5 */ /* 0x000fe4000f8e00ff */
[----:B------:R-:W-:Y:S02]  /*7380*/  USEL UR9, UR53, UR5, !UP1 ;  /* 0x0000000535097287 */ /* 0x000fe4000c800000 */
[----:B------:R-:W-:Y:S02]  /*7390*/  USEL UR8, UR36, UR8, !UP0 ;  /* 0x0000000824087287 */ /* 0x000fe4000c000000 */
[----:B------:R-:W-:Y:S01]  /*73a0*/  UIMAD.WIDE.U32 UR10, UR9, UR40, URZ ;  /* 0x00000028090a72a5 */ /* 0x000fe2000f8e00ff */
[----:B------:R-:W-:Y:S01]  /*73b0*/  UMOV UR6, UR7 ;  /* 0x0000000700067c82 */ /* 0x000fe20008000000 */
[----:B------:R-:W-:Y:S01]  /*73c0*/  UMOV UR5, UR13 ;  /* 0x0000000d00057c82 */ /* 0x000fe20008000000 */
[----:B------:R-:W-:Y:S02]  /*73d0*/  @UP2 USHF.R.U32.HI UR4, URZ, UR41, UR6 ;  /* 0x00000029ff042299 */ /* 0x000fe40008011606 */
[----:B------:R-:W-:Y:S02]  /*73e0*/  USHF.R.U32.HI UR5, URZ, UR49, UR5 ;  /* 0x00000031ff057299 */ /* 0x000fe40008011605 */
[----:B------:R-:W-:Y:S02]  /*73f0*/  UIMAD UR4, UR39, UR4, URZ ;  /* 0x00000004270472a4 */ /* 0x000fe4000f8e02ff */
[----:B------:R-:W-:Y:S02]  /*7400*/  USEL UR5, UR37, UR5, !UP1 ;  /* 0x0000000525057287 */ /* 0x000fe4000c800000 */
[----:B------:R-:W-:Y:S01]  /*7410*/  UISETP.GE.AND UP0, UPT, UR8, UR4, UPT ;  /* 0x000000040800728c */ /* 0x000fe2000bf06270 */
[----:B------:R-:W-:Y:S01]  /*7420*/  UMOV UR6, UR11 ;  /* 0x0000000b00067c82 */ /* 0x000fe20008000000 */
[----:B------:R-:W-:Y:S02]  /*7430*/  UIMAD.WIDE.U32 UR10, UR8, UR40, URZ ;  /* 0x00000028080a72a5 */ /* 0x000fe4000f8e00ff */
[----:B------:R-:W-:Y:S04]  /*7440*/  @UP2 USHF.R.U32.HI UR9, URZ, UR41, UR6 ;  /* 0x00000029ff092299 */ /* 0x000fe80008011606 */
[----:B------:R-:W-:Y:S01]  /*7450*/  UIMAD UR6, UR39, UR9, URZ ;  /* 0x00000009270672a4 */ /* 0x000fe2000f8e02ff */
[----:B------:R-:W-:Y:S03]  /*7460*/  UMOV UR4, UR11 ;  /* 0x0000000b00047c82 */ /* 0x000fe60008000000 */
[----:B------:R-:W-:Y:S02]  /*7470*/  UISETP.GE.OR UP0, UPT, UR5, UR6, UP0 ;  /* 0x000000060500728c */ /* 0x000fe40008706670 */
[----:B------:R-:W-:Y:S02]  /*7480*/  USHF.R.U32.HI UR4, URZ, UR41, UR4 ;  /* 0x00000029ff047299 */ /* 0x000fe40008011604 */
[----:B------:R-:W-:Y:S02]  /*7490*/  UIMAD.WIDE.U32 UR6, UR5, UR40, URZ ;  /* 0x00000028050672a5 */ /* 0x000fe4000f8e00ff */
[----:B------:R-:W-:Y:S02]  /*74a0*/  USEL UR11, UR8, UR4, !UP2 ;  /* 0x00000004080b7287 */ /* 0x000fe4000d000000 */
[----:B------:R-:W-:Y:S02]  /*74b0*/  UIADD3 UR6, UPT, UPT, -UR5, URZ, URZ ;  /* 0x000000ff05067290 */ /* 0x000fe4000fffe1ff */
[----:B------:R-:W-:Y:S02]  /*74c0*/  UIADD3 UR10, UPT, UPT, -UR11, URZ, URZ ;  /* 0x000000ff0b0a7290 */ /* 0x000fe4000fffe1ff */
[----:B------:R-:W-:Y:S02]  /*74d0*/  UIMAD UR6, UR42, UR6, UR37 ;  /* 0x000000062a0672a4 */ /* 0x000fe4000f8e0225 */
[----:B------:R-:W-:Y:S01]  /*74e0*/  UIMAD UR10, UR39, UR10, UR8 ;  /* 0x0000000a270a72a4 */ /* 0x000fe2000f8e0208 */
[----:B------:R-:W-:Y:S01]  /*74f0*/  @!UP0 UMOV UR4, UR7 ;  /* 0x0000000700048c82 */ /* 0x000fe20008000000 */
[----:B------:R-:W-:Y:S02]  /*7500*/  UIADD3 UR7, UPT, UPT, -UR8, URZ, URZ ;  /* 0x000000ff08077290 */ /* 0x000fe4000fffe1ff */
[----:B------:R-:W-:Y:S04]  /*7510*/  @!UP0 USHF.R.U32.HI UR4, URZ, UR41, UR4 ;  /* 0x00000029ff048299 */ /* 0x000fe80008011604 */
[----:B------:R-:W-:Y:S04]  /*7520*/  @!UP0 USEL UR4, UR5, UR4, !UP2 ;  /* 0x0000000405048287 */ /* 0x000fe8000d000000 */
[----:B------:R-:W-:Y:S02]  /*7530*/  @!UP0 UIMAD UR9, UR9, UR10, UR4 ;  /* 0x0000000a090982a4 */ /* 0x000fe4000f8e0204 */
[----:B------:R-:W-:Y:S02]  /*7540*/  @!UP0 UIADD3 UR10, UPT, UPT, UR11, -UR4, URZ ;  /* 0x800000040b0a8290 */ /* 0x000fe4000fffe0ff */
[----:B------:R-:W-:Y:S02]  /*7550*/  UIMAD UR4, UR50, UR7, UR36 ;  /* 0x00000007320472a4 */ /* 0x000fe4000f8e0224 */
[----:B------:R-:W-:Y:S03]  /*7560*/  @!UP0 UIMAD UR8, UR10, UR39, UR5 ;  /* 0x000000270a0882a4 */ /* 0x000fe6000f8e0205 */
[----:B------:R-:W-:Y:S02]  /*7570*/  @!UP0 UMOV UR5, UR9 ;  /* 0x0000000900058c82 */ /* 0x000fe40008000000 */
[----:B------:R-:W-:Y:S02]  /*7580*/  UIMAD UR37, UR5, UR42, UR6 ;  /* 0x0000002a052572a4 */ /* 0x000fe4000f8e0206 */
[----:B------:R-:W-:Y:S11]  /*7590*/  UIMAD UR36, UR8, UR50, UR4 ;  /* 0x00000032082472a4 */ /* 0x000ff6000f8e0204 */
[----:B------:R-:W-:Y:S01]  /*75a0*/  @!UPT UIADD3 URZ, UPT, UPT, URZ, URZ, URZ ;  /* 0x000000fffffff290 */ /* 0x000fe2000fffe0ff */
.L_x_128:
[----:B------:R-:W-:Y:S01]  /*75b0*/  UISETP.NE.AND UP0, UPT, UR38, 0x1, UPT ;  /* 0x000000012600788c */ /* 0x000fe2000bf05270 */
[----:B------:R-:W-:Y:S04]  /*75c0*/  @P0 SHF.R.U32.HI R4, RZ, 0x10, R5 ;  /* 0x00000010ff040819 */ /* 0x000fe80000011605 */
[----:B------:R-:W-:Y:S06]  /*75d0*/  @P0 R2UR UR54, R4 ;  /* 0x00000000043602ca */ /* 0x000fec00000e0000 */
[----:B------:R-:W1:Y:S01]  /*75e0*/  @!UP0 LDCU.128 UR12, c[0x0][0xc10] ;  /* 0x00018200ff0c87ac */ /* 0x000e620008000c00 */
[----:B------:R-:W2:Y:S01]  /*75f0*/  @!UP0 LDCU UR5, c[0x0][0xc0c] ;  /* 0x00018180ff0587ac */ /* 0x000ea20008000800 */
[----:B------:R-:W3:Y:S01]  /*7600*/  @!UP0 LDCU UR10, c[0x0][0xc20] ;  /* 0x00018400ff0a87ac */ /* 0x000ee20008000800 */
[----:B-1----:R-:W-:Y:S02]  /*7610*/  UIMAD.WIDE.U32 UR8, UR37, UR12, URZ ;  /* 0x0000000c250872a5 */ /* 0x002fe4000f8e00ff */
[----:B------:R-:W-:Y:S02]  /*7620*/  UIMAD.WIDE.U32 UR6, UR36, UR15, URZ ;  /* 0x0000000f240672a5 */ /* 0x000fe4000f8e00ff */
[----:B------:R-:W-:Y:S03]  /*7630*/  @!UP0 UISETP.NE.AND UP1, UPT, UR14, 0x1, UPT ;  /* 0x000000010e00888c */ /* 0x000fe6000bf25270 */
[----:B------:R-:W-:Y:S01]  /*7640*/  @!UP0 UMOV UR4, UR9 ;  /* 0x0000000900048c82 */ /* 0x000fe20008000000 */
[----:B--2---:R-:W-:Y:S02]  /*7650*/  @!UP0 UISETP.NE.AND UP2, UPT, UR5, 0x1, UPT ;  /* 0x000000010500888c */ /* 0x004fe4000bf45270 */
[----:B------:R-:W-:Y:S01]  /*7660*/  @!UP0 USHF.R.U32.HI UR4, URZ, UR13, UR4 ;  /* 0x0000000dff048299 */ /* 0x000fe20008011604 */
[----:B------:R-:W-:Y:S02]  /*7670*/  @!UP0 UMOV UR6, UR7 ;  /* 0x0000000700068c82 */ /* 0x000fe40008000000 */
[----:B---3--:R-:W-:Y:S02]  /*7680*/  @!UP0 USHF.R.U32.HI UR6, URZ, UR10, UR6 ;  /* 0x0000000aff068299 */ /* 0x008fe40008011606 */
[----:B------:R-:W-:Y:S02]  /*7690*/  @!UP0 USEL UR7, UR37, UR4, !UP2 ;  /* 0x0000000425078287 */ /* 0x000fe4000d000000 */
[----:B------:R-:W-:Y:S04]  /*76a0*/  @!UP0 USEL UR6, UR36, UR6, !UP1 ;  /* 0x0000000624068287 */ /* 0x000fe8000c800000 */
[----:B------:R-:W-:Y:S02]  /*76b0*/  @!UP0 UIADD3 UR4, UPT, UPT, -UR7, UR6, URZ ;  /* 0x0000000607048290 */ /* 0x000fe4000fffe1ff */
[----:B------:R-:W-:Y:S02]  /*76c0*/  @!UP0 UIADD3 UR6, UPT, UPT, UR7, -UR6, URZ ;  /* 0x8000000607068290 */ /* 0x000fe4000fffe0ff */
[----:B------:R-:W-:Y:S02]  /*76d0*/  @!UP0 UIMAD UR37, UR4, UR5, UR37 ;  /* 0x00000005042582a4 */ /* 0x000fe4000f8e0225 */
[----:B------:R-:W-:Y:S02]  /*76e0*/  @!UP0 UIMAD UR36, UR6, UR14, UR36 ;  /* 0x0000000e062482a4 */ /* 0x000fe4000f8e0224 */
[----:B------:R-:W-:Y:S09]  /*76f0*/  ULOP3.LUT UP0, URZ, UR55, 0x1b0, URZ, 0xc0, !UPT ;  /* 0x000001b037ff7892 */ /* 0x000ff2000f80c0ff */
[----:B------:R-:W-:Y:S05]  /*7700*/  BRA.U !UP0, `(.L_x_129) ;  /* 0x0000000108407547 */ /* 0x000fea000b800000 */
[----:B------:R-:W1:Y:S01]  /*7710*/  LDCU.64 UR8, c[0x4][0x80] ;  /* 0x01001000ff0877ac */ /* 0x000e620008000a00 */
[----:B------:R-:W-:Y:S01]  /*7720*/  MOV R15, 0x0 ;  /* 0x00000000000f7802 */ /* 0x000fe20000000f00 */
[----:B------:R-:W-:Y:S02]  /*7730*/  HFMA2 R12, -RZ, RZ, 0, 5.9604644775390625e-08 ;  /* 0x00000001ff0c7431 */ /* 0x000fe400000001ff */
[----:B------:R-:W-:Y:S02]  /*7740*/  IMAD.MOV.U32 R8, RZ, RZ, 0x70 ;  /* 0x00000070ff087424 */ /* 0x000fe400078e00ff */
[----:B------:R-:W-:Y:S01]  /*7750*/  IMAD.MOV.U32 R13, RZ, RZ, RZ ;  /* 0x000000ffff0d7224 */ /* 0x000fe200078e00ff */
[----:B------:R-:W2:Y:S01]  /*7760*/  LDCU.64 UR6, c[0x4][0x88] ;  /* 0x01001100ff0677ac */ /* 0x000ea20008000a00 */
[----:B------:R-:W3:Y:S01]  /*7770*/  LDC.64 R14, c[0x4][R15] ;  /* 0x010000000f0e7b82 */ /* 0x000ee20000000a00 */
[----:B------:R-:W4:Y:S01]  /*7780*/  LDCU.64 UR4, c[0x4][0x8] ;  /* 0x01000100ff0477ac */ /* 0x000f220008000a00 */
[----:B-1----:R-:W-:Y:S01]  /*7790*/  MOV R5, UR9 ;  /* 0x0000000900057c02 */ /* 0x002fe20008000f00 */
[----:B------:R-:W-:Y:S01]  /*77a0*/  IMAD.U32 R4, RZ, RZ, UR8 ;  /* 0x00000008ff047e24 */ /* 0x000fe2000f8e00ff */
[----:B--2---:R-:W-:Y:S01]  /*77b0*/  MOV R7, UR7 ;  /* 0x0000000700077c02 */ /* 0x004fe20008000f00 */
[----:B------:R-:W-:Y:S01]  /*77c0*/  IMAD.U32 R6, RZ, RZ, UR6 ;  /* 0x00000006ff067e24 */ /* 0x000fe2000f8e00ff */
[----:B----4-:R-:W-:Y:S01]  /*77d0*/  MOV R11, UR5 ;  /* 0x00000005000b7c02 */ /* 0x010fe20008000f00 */
[----:B------:R-:W-:Y:S02]  /*77e0*/  IMAD.U32 R10, RZ, RZ, UR4 ;  /* 0x00000004ff0a7e24 */ /* 0x000fe4000f8e00ff */
[----:B------:R-:W-:Y:S07]  /*77f0*/  LEPC R20, `(.L_x_129) ;  /* 0x000000001014794e */ /* 0x000fee0000000000 */
[----:B---3-5:R-:W-:Y:S05]  /*7800*/  CALL.ABS.NOINC R14 ;  /* 0x000000000e007343 */ /* 0x028fea0003c00000 */
.L_x_129:
[----:B------:R-:W-:Y:S01]  /*7810*/  LOP3.LUT P0, RZ, R89, 0x1b0, RZ, 0xc0, !PT ;  /* 0x000001b059ff7812 */ /* 0x000fe2000780c0ff */
[----:B------:R-:W-:Y:S11]  /*7820*/  BSSY.RECONVERGENT B6, `(.L_x_130) ;  /* 0x0000013000067945 */ /* 0x000ff60003800200 */
[----:B------:R-:W-:Y:S01]  /*7830*/  @!UPT UIADD3 URZ, UPT, UPT, URZ, URZ, URZ ;  /* 0x000000fffffff290 */ /* 0x000fe2000fffe0ff */
[----:B------:R-:W-:Y:S05]  /*7840*/  @!P0 BRA `(.L_x_131) ;  /* 0x0000000000408947 */ /* 0x000fea0003800000 */
        /* <DEDUP_REMOVED lines=16> */
.L_x_131:
[----:B------:R-:W-:Y:S05]  /*7950*/  BSYNC.RECONVERGENT B6 ;  /* 0x0000000000067941 */ /* 0x000fea0003800200 */
.L_x_130:
[----:B------:R-:W-:Y:S02]  /*7960*/  R2UR UR4, R88 ;  /* 0x00000000580472ca */ /* 0x000fe400000e0000 */
[----:B------:R-:W-:Y:S02]  /*7970*/  ISETP.NE.U32.AND P3, PT, R74, RZ, PT ;  /* 0x000000ff4a00720c */ /* 0x000fe40003f65070 */
[----:B------:R-:W-:Y:S02]  /*7980*/  ISETP.NE.U32.AND P4, PT, R70, RZ, PT ;  /* 0x000000ff4600720c */ /* 0x000fe40003f85070 */
[----:B------:R-:W-:Y:S02]  /*7990*/  ISETP.NE.AND.EX P3, PT, R75, RZ, PT, P3 ;  /* 0x000000ff4b00720c */ /* 0x000fe40003f65330 */
[----:B------:R-:W-:Y:S02]  /*79a0*/  PLOP3.LUT P1, PT, PT, PT, PT, 0x8, 0x80 ;  /* 0x000000000080781c */ /* 0x000fe40003f2e170 */
[----:B------:R-:W-:Y:S03]  /*79b0*/  ISETP.NE.AND.EX P4, PT, R71, RZ, PT, P4 ;  /* 0x000000ff4700720c */ /* 0x000fe60003f85340 */
[----:B------:R-:W-:Y:S06]  /*79c0*/  UISETP.NE.AND UP1, UPT, UR4, URZ, UPT ;  /* 0x000000ff0400728c */ /* 0x000fec000bf25270 */
[----:B------:R-:W-:Y:S05]  /*79d0*/  PLOP3.LUT P0, PT, PT, PT, UP1, 0x80, 0x8 ;  /* 0x000000000008781c */ /* 0x000fea0003f0f018 */
[----:B------:R-:W1:Y:S08]  /*79e0*/  @UP1 LDCU.64 UR4, c[0x0][0x988] ;  /* 0x00013100ff0417ac */ /* 0x000e700008000a00 */
[----:B------:R-:W-:Y:S01]  /*79f0*/  @P0 PLOP3.LUT P1, PT, P3, PT, PT, 0x80, 0x8 ;  /* 0x000000000008081c */ /* 0x000fe20001f2f070 */
[----:B-1----:R-:W-:Y:S04]  /*7a00*/  @UP1 UISETP.NE.U32.AND UP0, UPT, UR4, URZ, UPT ;  /* 0x000000ff0400128c */ /* 0x002fe8000bf05070 */
[----:B------:R-:W-:Y:S04]  /*7a10*/  @UP1 UISETP.NE.AND.EX UP0, UPT, UR5, URZ, UPT, UP0 ;  /* 0x000000ff0500128c */ /* 0x000fe8000bf05300 */
[----:B------:R-:W-:Y:S01]  /*7a20*/  @UP1 USEL UR4, URZ, 0xffffffff, UP0 ;  /* 0xffffffffff041887 */ /* 0x000fe20008000000 */
[----:B------:R-:W-:Y:S11]  /*7a30*/  @!P3 BRA `(.L_x_132) ;  /* 0x000000000030b947 */ /* 0x000ff60003800000 */
[----:B------:R-:W-:Y:S01]  /*7a40*/  ISETP.NE.U32.AND P2, PT, R72, RZ, PT ;  /* 0x000000ff4800720c */ /* 0x000fe20003f45070 */
[----:B------:R-:W1:Y:S01]  /*7a50*/  LDCU.64 UR6, c[0x0][0x358] ;  /* 0x00006b00ff0677ac */ /* 0x000e620008000a00 */
[----:B------:R-:W-:Y:S02]  /*7a60*/  IMAD.MOV.U32 R84, RZ, RZ, 0x1 ;  /* 0x00000001ff547424 */ /* 0x000fe400078e00ff */
[----:B------:R-:W-:Y:S11]  /*7a70*/  ISETP.NE.AND.EX P2, PT, R73, RZ, PT, P2 ;  /* 0x000000ff4900720c */ /* 0x000ff60003f45320 */
[----:B------:R-:W-:Y:S02]  /*7a80*/  @!UPT UIADD3 URZ, UPT, UPT, URZ, URZ, URZ ;  /* 0x000000fffffff290 */ /* 0x000fe4000fffe0ff */
[----:B------:R-:W2:Y:S01]  /*7a90*/  @P2 LDC.64 R4, c[0x0][0x988] ;  /* 0x00026200ff042b82 */ /* 0x000ea20000000a00 */
[----:B------:R-:W-:Y:S04]  /*7aa0*/  @P2 IMAD R0, R74, UR44, RZ ;  /* 0x0000002c4a002c24 */ /* 0x000fe8000f8e02ff */
[----:B--2---:R-:W-:Y:S04]  /*7ab0*/  @P2 IMAD.WIDE R4, R0, 0x4, R4 ;  /* 0x0000000400042825 */ /* 0x004fe800078e0204 */
[----:B------:R-:W-:Y:S01]  /*7ac0*/  HFMA2 R0, -RZ, RZ, 0, 5.9604644775390625e-08 ;  /* 0x00000001ff007431 */ /* 0x000fe200000001ff */
[----:B-1---5:R1:W5:Y:S04]  /*7ad0*/  @P2 LDG.E R39, desc[UR6][R4.64] ;  /* 0x0000000604272981 */ /* 0x022368000c1e1900 */
[----:B------:R-:W-:Y:S01]  /*7ae0*/  @!P2 PRMT R84, R0, 0x7610, R84 ;  /* 0x000076100054a816 */ /* 0x000fe20000000054 */
[----:B-1----:R-:W2:Y:S06]  /*7af0*/  @!P2 LDC R39, c[0x0][0x980] ;  /* 0x00026000ff27ab82 */ /* 0x002eac0000000800 */
.L_x_132:
[----:B------:R-:W-:Y:S05]  /*7b00*/  @!P4 BRA `(.L_x_133) ;  /* 0x000000000024c947 */ /* 0x000fea0003800000 */
[----:B------:R-:W-:Y:S01]  /*7b10*/  ISETP.NE.U32.AND P2, PT, R68, RZ, PT ;  /* 0x000000ff4400720c */ /* 0x000fe20003f45070 */
[----:B------:R-:W1:Y:S03]  /*7b20*/  LDCU.64 UR6, c[0x0][0x358] ;  /* 0x00006b00ff0677ac */ /* 0x000e660008000a00 */
[----:B------:R-:W-:Y:S11]  /*7b30*/  ISETP.NE.AND.EX P2, PT, R69, RZ, PT, P2 ;  /* 0x000000ff4500720c */ /* 0x000ff60003f45320 */
[----:B------:R-:W-:Y:S02]  /*7b40*/  @!UPT UIADD3 URZ, UPT, UPT, URZ, URZ, URZ ;  /* 0x000000fffffff290 */ /* 0x000fe4000fffe0ff */
[----:B------:R-:W3:Y:S01]  /*7b50*/  @P2 LDC.64 R4, c[0x0][0x9a8] ;  /* 0x00026a00ff042b82 */ /* 0x000ee20000000a00 */
[----:B------:R-:W-:Y:S04]  /*7b60*/  @P2 IMAD R0, R70, UR44, RZ ;  /* 0x0000002c46002c24 */ /* 0x000fe8000f8e02ff */
[----:B---3--:R-:W-:Y:S05]  /*7b70*/  @P2 IMAD.WIDE R4, R0, 0x4, R4 ;  /* 0x0000000400042825 */ /* 0x008fea00078e0204 */
[----:B-1---5:R1:W5:Y:S02]  /*7b80*/  @P2 LDG.E R38, desc[UR6][R4.64] ;  /* 0x0000000604262981 */ /* 0x022364000c1e1900 */
[----:B-1----:R-:W3:Y:S02]  /*7b90*/  @!P2 LDC R38, c[0x0][0x9a0] ;  /* 0x00026800ff26ab82 */ /* 0x002ee40000000800 */
.L_x_133:
[----:B--2--5:R-:W-:Y:S01]  /*7ba0*/  @P0 FSETP.NEU.AND P4, PT, R39, RZ, PT ;  /* 0x000000ff2700020b */ /* 0x024fe20003f8d000 */
[----:B------:R-:W-:Y:S01]  /*7bb0*/  IMAD.U32 R0, RZ, RZ, UR4 ;  /* 0x00000004ff007e24 */ /* 0x000fe2000f8e00ff */
[----:B------:R-:W-:Y:S01]  /*7bc0*/  @P0 LOP3.LUT P2, RZ, R84, 0xff, RZ, 0xc0, !PT ;  /* 0x000000ff54ff0812 */ /* 0x000fe2000784c0ff */
[----:B------:R-:W-:Y:S01]  /*7bd0*/  BSSY B1, `(.L_x_134) ;  /* 0x0000037000017945 */ /* 0x000fe20003800000 */
[----:B------:R-:W-:Y:S01]  /*7be0*/  @P0 SEL R3, RZ, 0xffffffff, P4 ;  /* 0xffffffffff030807 */ /* 0x000fe20002000000 */
[----:B------:R-:W-:Y:S01]  /*7bf0*/  IMAD.IADD R2, R37, 0x1, R2 ;  /* 0x0000000125027824 */ /* 0x000fe200078e0202 */
[----:B------:R-:W-:Y:S02]  /*7c00*/  LEA R22, R36, UR43, 0x3 ;  /* 0x0000002b24167c11 */ /* 0x000fe4000f8e18ff */
[----:B------:R-:W-:Y:S02]  /*7c10*/  CS2R R66, SRZ ;  /* 0x0000000000427805 */ /* 0x000fe4000001ff00 */
[----:B------:R-:W-:Y:S02]  /*7c20*/  @P1 SEL R3, R0, R3, !P2 ;  /* 0x0000000300031207 */ /* 0x000fe40005000000 */
[----:B------:R-:W-:Y:S02]  /*7c30*/  CS2R R64, SRZ ;  /* 0x0000000000407805 */ /* 0x000fe4000001ff00 */
[----:B------:R-:W-:Y:S02]  /*7c40*/  PLOP3.LUT P5, PT, PT, PT, PT, 0x8, 0x80 ;  /* 0x000000000080781c */ /* 0x000fe40003fae170 */
[----:B------:R-:W-:Y:S02]  /*7c50*/  CS2R R18, SRZ ;  /* 0x0000000000127805 */ /* 0x000fe4000001ff00 */
[----:B------:R-:W-:Y:S02]  /*7c60*/  @P0 LOP3.LUT R3, R3, 0x1, RZ, 0xc0, !PT ;  /* 0x0000000103030812 */ /* 0x000fe400078ec0ff */
[----:B------:R-:W-:Y:S02]  /*7c70*/  CS2R R16, SRZ ;  /* 0x0000000000107805 */ /* 0x000fe4000001ff00 */
[----:B------:R-:W-:Y:S11]  /*7c80*/  ISETP.NE.U32.OR P1, PT, R3, 0x1, !P0 ;  /* 0x000000010300780c */ /* 0x000ff60004725470 */
[----:B------:R-:W-:Y:S02]  /*7c90*/  @!UPT UIADD3 URZ, UPT, UPT, URZ, URZ, URZ ;  /* 0x000000fffffff290 */ /* 0x000fe4000fffe0ff */
[----:B------:R-:W-:Y:S04]  /*7ca0*/  @P1 SHF.L.U32 R0, R79, 0x1f, RZ ;  /* 0x0000001f4f001819 */ /* 0x000fe800000006ff */
[----:B------:R1:W2:Y:S02]  /*7cb0*/  @P1 SYNCS.PHASECHK.TRANS64.TRYWAIT P0, [UR43+0x360], R0 ;  /* 0x00036000ff0015a7 */ /* 0x0002a4000800112b */
[----:B-1----:R-:W-:Y:S04]  /*7cc0*/  SHF.L.U32 R0, R81, 0x1f, RZ ;  /* 0x0000001f51007819 */ /* 0x002fe800000006ff */
[----:B------:R1:W4:Y:S01]  /*7cd0*/  SYNCS.PHASECHK.TRANS64.TRYWAIT P4, [R22+URZ+0x390], R0 ;  /* 0x00039000160075a7 */ /* 0x00032200080811ff */
[----:B--2---:R-:W-:Y:S01]  /*7ce0*/  @P1 PLOP3.LUT P5, PT, P0, PT, PT, 0x8, 0x80 ;  /* 0x000000000080181c */ /* 0x004fe200007ae170 */
[----:B------:R-:W-:Y:S01]  /*7cf0*/  @!UPT UIADD3 URZ, UPT, UPT, URZ, URZ, URZ ;  /* 0x000000fffffff290 */ /* 0x000fe2000fffe0ff */
[----:B-1----:R-:W-:Y:S11]  /*7d00*/  @!P1 BRA `(.L_x_135) ;  /* 0x00000000008c9947 */ /* 0x002ff60003800000 */
[----:B------:R-:W-:Y:S01]  /*7d10*/  R2UR UR5, R87 ;  /* 0x00000000570572ca */ /* 0x000fe200000e0000 */
[----:B------:R-:W-:Y:S01]  /*7d20*/  BSSY B0, `(.L_x_136) ;  /* 0x0000014000007945 */ /* 0x000fe20003800000 */
[----:B------:R-:W-:Y:S02]  /*7d30*/  R2UR UR4, R86 ;  /* 0x00000000560472ca */ /* 0x000fe400000e0000 */
[----:B------:R-:W-:Y:S02]  /*7d40*/  CS2R R18, SRZ ;  /* 0x0000000000127805 */ /* 0x000fe4000001ff00 */
[----:B------:R-:W-:Y:S02]  /*7d50*/  FSETP.NEU.AND P2, PT, R39, RZ, PT ;  /* 0x000000ff2700720b */ /* 0x000fe40003f4d000 */
[----:B------:R-:W-:Y:S02]  /*7d60*/  CS2R R16, SRZ ;  /* 0x0000000000107805 */ /* 0x000fe4000001ff00 */
[----:B------:R-:W-:Y:S02]  /*7d70*/  LOP3.LUT P1, RZ, R84, 0xff, RZ, 0xc0, !PT ;  /* 0x000000ff54ff7812 */ /* 0x000fe4000782c0ff */
[----:B------:R-:W-:Y:S02]  /*7d80*/  CS2R R66, SRZ ;  /* 0x0000000000427805 */ /* 0x000fe4000001ff00 */
[----:B------:R-:W-:Y:S02]  /*7d90*/  SEL R3, RZ, 0xffffffff, P2 ;  /* 0xffffffffff037807 */ /* 0x000fe40001000000 */
[----:B------:R-:W-:Y:S02]  /*7da0*/  CS2R R64, SRZ ;  /* 0x0000000000407805 */ /* 0x000fe4000001ff00 */
[----:B------:R-:W-:Y:S04]  /*7db0*/  ISETP.NE.U32.AND P0, PT, RZ, UR5, PT ;  /* 0x00000005ff007c0c */ /* 0x000fe8000bf05070 */
[----:B------:R-:W-:Y:S04]  /*7dc0*/  ISETP.NE.AND.EX P0, PT, RZ, UR4, PT, P0 ;  /* 0x00000004ff007c0c */ /* 0x000fe8000bf05300 */
[----:B------:R-:W-:Y:S04]  /*7dd0*/  SEL R4, RZ, 0xffffffff, P0 ;  /* 0xffffffffff047807 */ /* 0x000fe80000000000 */
[----:B------:R-:W-:Y:S04]  /*7de0*/  @P3 SEL R3, R4, R3, !P1 ;  /* 0x0000000304033207 */ /* 0x000fe80004800000 */
[----:B------:R-:W-:Y:S04]  /*7df0*/  LOP3.LUT R3, R3, 0x1, RZ, 0xc0, !PT ;  /* 0x0000000103037812 */ /* 0x000fe800078ec0ff */
[----:B------:R-:W-:Y:S01]  /*7e00*/  ISETP.NE.U32.AND P0, PT, R3, 0x1, PT ;  /* 0x000000010300780c */ /* 0x000fe20003f05070 */
[----:B------:R-:W-:Y:S01]  /*7e10*/  @!UPT UIADD3 URZ, UPT, UPT, URZ, URZ, URZ ;  /* 0x000000fffffff290 */ /* 0x000fe2000fffe0ff */
[----:B------:R-:W-:Y:S11]  /*7e20*/  @!P5 BRA `(.L_x_137) ;  /* 0x00000000000cd947 */ /* 0x000ff60003800000 */
[----:B------:R-:W-:Y:S04]  /*7e30*/  SHF.L.U32 R4, R79, 0x1f, RZ ;  /* 0x0000001f4f047819 */ /* 0x000fe800000006ff */
[----:B------:R-:W1:Y:S02]  /*7e40*/  SYNCS.PHASECHK.TRANS64.TRYWAIT P1, [UR43+0x360], R4 ;  /* 0x00036004ff0075a7 */ /* 0x000e64000802112b */
[----:B-1----:R-:W-:Y:S05]  /*7e50*/  @!P1 BRA `(.L_x_138) ;  /* 0x0000002400fc9947 */ /* 0x002fea0003800000 */
.L_x_137:
[----:B------:R-:W-:Y:S05]  /*7e60*/  BSYNC B0 ;  /* 0x0000000000007941 */ /* 0x000fea0003800000 */
.L_x_136:
[----:B------:R-:W2:Y:S01]  /*7e70*/  S2UR UR5, SR_CgaCtaId ;  /* 0x00000000000579c3 */ /* 0x000ea20000008800 */
[----:B------:R1:W1:Y:S01]  /*7e80*/  @P0 LDS.128 R16, [R83+UR43+0x400] ;  /* 0x0004002b53100984 */ /* 0x0002620008000c00 */
[----:B------:R-:W-:Y:S01]  /*7e90*/  UIADD3 UR4, UPT, UPT, UR43, 0x368, URZ ;  /* 0x000003682b047890 */ /* 0x000fe2000fffe0ff */
[----:B------:R-:W-:Y:S02]  /*7ea0*/  LOP3.LUT R79, R79, 0x1, RZ, 0x3c, !PT ;  /* 0x000000014f4f7812 */ /* 0x000fe400078e3cff */
[----:B------:R1:W1:Y:S01]  /*7eb0*/  @P0 LDS.128 R64, [R82+0x10] ;  /* 0x0000100052400984 */ /* 0x0002620000000c00 */
[----:B------:R-:W-:Y:S01]  /*7ec0*/  @!PT LDS RZ, [RZ] ;  /* 0x00000000fffff984 */ /* 0x000fe20000000800 */
[----:B------:R-:W-:Y:S01]  /*7ed0*/  @!PT LDS RZ, [RZ] ;  /* 0x00000000fffff984 */ /* 0x000fe20000000800 */
[----:B------:R-:W-:Y:S01]  /*7ee0*/  @!PT LDS RZ, [RZ] ;  /* 0x00000000fffff984 */ /* 0x000fe20000000800 */
[----:B------:R-:W-:Y:S01]  /*7ef0*/  @!PT LDS RZ, [RZ] ;  /* 0x00000000fffff984 */ /* 0x000fe20000000800 */
[----:B------:R5:W-:Y:S06]  /*7f00*/  MEMBAR.ALL.CTA ;  /* 0x0000000000007992 */ /* 0x000bec0000008000 */
[----:B-----5:R-:W5:Y:S01]  /*7f10*/  FENCE.VIEW.ASYNC.S ;  /* 0x00000000000073c6 */ /* 0x020f620000000000 */
[----:B--2---:R-:W-:Y:S09]  /*7f20*/  UPRMT UR4, UR5, 0x654, UR4 ;  /* 0x0000065405047896 */ /* 0x004ff20008000004 */
[----:B-----5:R-:W-:Y:S03]  /*7f30*/  SYNCS.ARRIVE.TRANS64.RED.A1T0 RZ, [UR4], RZ ;  /* 0x000000ffffff79a7 */ /* 0x020fe60008100404 */
.L_x_135:
[----:B------:R-:W-:Y:S05]  /*7f40*/  BSYNC B1 ;  /* 0x0000000000017941 */ /* 0x000fea0003800000 */
.L_x_134:
[----:B-1----:R-:W-:Y:S04]  /*7f50*/  SHF.R.U32.HI R3, RZ, 0x15, R2 ;  /* 0x00000015ff037819 */ /* 0x002fe80000011602 */
[----:B------:R-:W-:Y:S01]  /*7f60*/  LOP3.LUT P0, RZ, R3, 0x3, R85, 0x48, !PT ;  /* 0x0000000303ff7812 */ /* 0x000fe20007804855 */
[----:B------:R-:W-:Y:S01]  /*7f70*/  @!UPT UIADD3 URZ, UPT, UPT, URZ, URZ, URZ ;  /* 0x000000fffffff290 */ /* 0x000fe2000fffe0ff */
[----:B----4-:R-:W-:Y:S11]  /*7f80*/  @P4 BRA `(.L_x_139) ;  /* 0x0000000000084947 */ /* 0x010ff60003800000 */
[----:B------:R-:W1:Y:S02]  /*7f90*/  SYNCS.PHASECHK.TRANS64.TRYWAIT P1, [R22+URZ+0x390], R0 ;  /* 0x00039000160075a7 */ /* 0x000e6400080211ff */
[----:B-1----:R-:W-:Y:S05]  /*7fa0*/  @!P1 BRA `(.L_x_140) ;  /* 0x0000002400c09947 */ /* 0x002fea0003800000 */
.L_x_139:
[----:B------:R-:W-:Y:S05]  /*7fb0*/  @!P0 BRA `(.L_x_141) ;  /* 0x0000000000408947 */ /* 0x000fea0003800000 */
[----:B------:R-:W2:Y:S01]  /*7fc0*/  LDCU.64 UR8, c[0x4][0x70] ;  /* 0x01000e00ff0877ac */ /* 0x000ea20008000a00 */
[----:B------:R-:W-:Y:S01]  /*7fd0*/  MOV R15, 0x0 ;  /* 0x00000000000f7802 */ /* 0x000fe20000000f00 */
[----:B------:R-:W-:Y:S02]  /*7fe0*/  HFMA2 R12, -RZ, RZ, 0, 5.9604644775390625e-08 ;  /* 0x00000001ff0c7431 */ /* 0x000fe400000001ff */
[----:B------:R-:W-:Y:S02]  /*7ff0*/  IMAD.MOV.U32 R8, RZ, RZ, 0x192 ;  /* 0x00000192ff087424 */ /* 0x000fe400078e00ff */
[----:B------:R-:W-:Y:S01]  /*8000*/  IMAD.MOV.U32 R13, RZ, RZ, RZ ;  /* 0x000000ffff0d7224 */ /* 0x000fe200078e00ff */
[----:B------:R-:W4:Y:S01]  /*8010*/  LDCU.64 UR6, c[0x4][0x78] ;  /* 0x01000f00ff0677ac */ /* 0x000f220008000a00 */
[----:B------:R-:W1:Y:S01]  /*8020*/  LDC.64 R14, c[0x4][R15] ;  /* 0x010000000f0e7b82 */ /* 0x000e620000000a00 */
[----:B------:R-:W5:Y:S01]  /*8030*/  LDCU.64 UR4, c[0x4][0x10] ;  /* 0x01000200ff0477ac */ /* 0x000f620008000a00 */
[----:B--2---:R-:W-:Y:S01]  /*8040*/  MOV R5, UR9 ;  /* 0x0000000900057c02 */ /* 0x004fe20008000f00 */
[----:B------:R-:W-:Y:S01]  /*8050*/  IMAD.U32 R4, RZ, RZ, UR8 ;  /* 0x00000008ff047e24 */ /* 0x000fe2000f8e00ff */
[----:B----4-:R-:W-:Y:S01]  /*8060*/  MOV R7, UR7 ;  /* 0x0000000700077c02 */ /* 0x010fe20008000f00 */
[----:B------:R-:W-:Y:S01]  /*8070*/  IMAD.U32 R6, RZ, RZ, UR6 ;  /* 0x00000006ff067e24 */ /* 0x000fe2000f8e00ff */
[----:B-----5:R-:W-:Y:S01]  /*8080*/  MOV R11, UR5 ;  /* 0x00000005000b7c02 */ /* 0x020fe20008000f00 */
[----:B------:R-:W-:Y:S02]  /*8090*/  IMAD.U32 R10, RZ, RZ, UR4 ;  /* 0x00000004ff0a7e24 */ /* 0x000fe4000f8e00ff */
[----:B------:R-:W-:Y:S07]  /*80a0*/  LEPC R20, `(.L_x_141) ;  /* 0x000000001014794e */ /* 0x000fee0000000000 */
[----:B-1-3--:R-:W-:Y:S05]  /*80b0*/  CALL.ABS.NOINC R14 ;  /* 0x000000000e007343 */ /* 0x00afea0003c00000 */
.L_x_141:
[----:B------:R-:W-:Y:S01]  /*80c0*/  LOP3.LUT P0, RZ, R78, 0x60, RZ, 0xc0, !PT ;  /* 0x000000604eff7812 */ /* 0x000fe2000780c0ff */
[----:B------:R-:W-:Y:S05]  /*80d0*/  WARPSYNC.ALL ;  /* 0x0000000000007948 */ /* 0x000fea0003800000 */
[----:B------:R-:W-:Y:S01]  /*80e0*/  R2UR UR4, R2 ;  /* 0x00000000020472ca */ /* 0x000fe200000e0000 */
[----:B------:R-:W2:Y:S01]  /*80f0*/  S2UR UR6, SR_CgaCtaId ;  /* 0x00000000000679c3 */ /* 0x000ea20000008800 */
[-C--:B------:R-:W-:Y:S01]  /*8100*/  F2FP.F16.E4M3.UNPACK_B R2, R16.reuse ;  /* 0x00000010ff02723e */ /* 0x080fe200020006ff */
[----:B------:R-:W-:Y:S01]  /*8110*/  BSSY.RECONVERGENT B0, `(.L_x_142) ;  /* 0x00000b3000007945 */ /* 0x000fe20003800200 */
[----:B------:R-:W-:Y:S02]  /*8120*/  F2FP.F16.E4M3.UNPACK_B R16, R16.H1 ;  /* 0x00000010ff10723e */ /* 0x000fe400030006ff */
[----:B------:R-:W-:Y:S01]  /*8130*/  R2UR UR5, R22 ;  /* 0x00000000160572ca */ /* 0x000fe200000e0000 */
[----:B-1----:R-:W-:Y:S01]  /*8140*/  HADD2.F32 R0, -RZ, R2.H0_H0 ;  /* 0x20000002ff007230 */ /* 0x002fe20000004100 */
[-C--:B------:R-:W-:Y:S01]  /*8150*/  F2FP.F16.E4M3.UNPACK_B R42, R17.reuse ;  /* 0x00000011ff2a723e */ /* 0x080fe200020006ff */
[--C-:B------:R-:W-:Y:S01]  /*8160*/  HADD2.F32 R3, -RZ, R16.reuse.H0_H0 ;  /* 0x20000010ff037230 */ /* 0x100fe20000004100 */
[----:B------:R-:W-:Y:S01]  /*8170*/  F2FP.F16.E4M3.UNPACK_B R44, R17.H1 ;  /* 0x00000011ff2c723e */ /* 0x000fe200030006ff */
[----:B------:R-:W-:Y:S01]  /*8180*/  HADD2.F32 R40, -RZ, R16.H1_H1 ;  /* 0x30000010ff287230 */ /* 0x000fe20000004100 */
[-C--:B------:R-:W-:Y:S01]  /*8190*/  F2FP.F16.E4M3.UNPACK_B R46, R18.reuse ;  /* 0x00000012ff2e723e */ /* 0x080fe200020006ff */
[----:B------:R-:W-:Y:S01]  /*81a0*/  HADD2.F32 R2, -RZ, R2.H1_H1 ;  /* 0x30000002ff027230 */ /* 0x000fe20000004100 */
[----:B------:R-:W-:Y:S01]  /*81b0*/  F2FP.F16.E4M3.UNPACK_B R48, R18.H1 ;  /* 0x00000012ff30723e */ /* 0x000fe200030006ff */
[--C-:B------:R-:W-:Y:S01]  /*81c0*/  HADD2.F32 R41, -RZ, R42.reuse.H0_H0 ;  /* 0x2000002aff297230 */ /* 0x100fe20000004100 */
[-C--:B------:R-:W-:Y:S01]  /*81d0*/  F2FP.F16.E4M3.UNPACK_B R50, R19.reuse ;  /* 0x00000013ff32723e */ /* 0x080fe200020006ff */
[----:B------:R-:W-:Y:S01]  /*81e0*/  HADD2.F32 R42, -RZ, R42.H1_H1 ;  /* 0x3000002aff2a7230 */ /* 0x000fe20000004100 */
[----:B------:R-:W-:Y:S01]  /*81f0*/  F2FP.F16.E4M3.UNPACK_B R52, R19.H1 ;  /* 0x00000013ff34723e */ /* 0x000fe200030006ff */
[----:B------:R-:W-:Y:S01]  /*8200*/  HADD2.F32 R43, -RZ, R44.H0_H0 ;  /* 0x2000002cff2b7230 */ /* 0x000fe20000004100 */
[----:B------:R-:W-:Y:S01]  /*8210*/  LDTM.16dp32bit_t0_t15.x32 R4, tmem[UR4] ;  /* 0x00000004000479ee */ /* 0x000fe20008a80000 */
[----:B------:R-:W3:Y:S01]  /*8220*/  LDTM.16dp32bit_t16_t31.x32 R4, tmem[UR4+0x20] ;  /* 0x00002004000479ee */ /* 0x000ee20008aa0000 */
[----:B------:R-:W-:Y:S01]  /*8230*/  NOP ;  /* 0x0000000000007918 */ /* 0x000fe20000000000 */
[----:B------:R-:W-:Y:S01]  /*8240*/  UIADD3 UR4, UPT, UPT, UR5, 0x3a0, URZ ;  /* 0x000003a005047890 */ /* 0x000fe2000fffe0ff */
[--C-:B------:R-:W-:Y:S01]  /*8250*/  HADD2.F32 R45, -RZ, R46.reuse.H0_H0 ;  /* 0x2000002eff2d7230 */ /* 0x100fe20000004100 */
[----:B------:R-:W-:Y:S01]  /*8260*/  F2FP.F16.E4M3.UNPACK_B R54, R64 ;  /* 0x00000040ff36723e */ /* 0x000fe200020006ff */
[----:B------:R-:W-:Y:S01]  /*8270*/  HADD2.F32 R46, -RZ, R46.H1_H1 ;  /* 0x3000002eff2e7230 */ /* 0x000fe20000004100 */
[-C--:B------:R-:W-:Y:S01]  /*8280*/  F2FP.F16.E4M3.UNPACK_B R58, R65.reuse ;  /* 0x00000041ff3a723e */ /* 0x080fe200020006ff */
[--C-:B------:R-:W-:Y:S01]  /*8290*/  HADD2.F32 R49, -RZ, R50.reuse.H0_H0 ;  /* 0x20000032ff317230 */ /* 0x100fe20000004100 */
[----:B------:R-:W-:Y:S01]  /*82a0*/  F2FP.F16.E4M3.UNPACK_B R62, R66 ;  /* 0x00000042ff3e723e */ /* 0x000fe200020006ff */
[----:B------:R-:W-:Y:S01]  /*82b0*/  HADD2.F32 R50, -RZ, R50.H1_H1 ;  /* 0x30000032ff327230 */ /* 0x000fe20000004100 */
[----:B------:R-:W-:Y:S01]  /*82c0*/  F2FP.F16.E4M3.UNPACK_B R56, R64.H1 ;  /* 0x00000040ff38723e */ /* 0x000fe200030006ff */
[--C-:B------:R-:W-:Y:S01]  /*82d0*/  HADD2.F32 R53, -RZ, R54.reuse.H0_H0 ;  /* 0x20000036ff357230 */ /* 0x100fe20000004100 */
[----:B------:R-:W-:Y:S01]  /*82e0*/  F2FP.F16.E4M3.UNPACK_B R60, R65.H1 ;  /* 0x00000041ff3c723e */ /* 0x000fe200030006ff */
[----:B------:R-:W-:Y:S01]  /*82f0*/  HADD2.F32 R54, -RZ, R54.H1_H1 ;  /* 0x30000036ff367230 */ /* 0x000fe20000004100 */
[-C--:B------:R-:W-:Y:S01]  /*8300*/  F2FP.F16.E4M3.UNPACK_B R65, R67.reuse ;  /* 0x00000043ff41723e */ /* 0x080fe200020006ff */
[--C-:B------:R-:W-:Y:S01]  /*8310*/  HADD2.F32 R57, -RZ, R58.reuse.H0_H0 ;  /* 0x2000003aff397230 */ /* 0x100fe20000004100 */
[----:B------:R-:W-:Y:S01]  /*8320*/  F2FP.F16.E4M3.UNPACK_B R64, R66.H1 ;  /* 0x00000042ff40723e */ /* 0x000fe200030006ff */
[----:B------:R-:W-:Y:S01]  /*8330*/  HADD2.F32 R58, -RZ, R58.H1_H1 ;  /* 0x3000003aff3a7230 */ /* 0x000fe20000004100 */
[----:B------:R-:W-:Y:S01]  /*8340*/  F2FP.F16.E4M3.UNPACK_B R67, R67.H1 ;  /* 0x00000043ff43723e */ /* 0x000fe200030006ff */
[--C-:B------:R-:W-:Y:S01]  /*8350*/  HADD2.F32 R61, -RZ, R62.reuse.H0_H0 ;  /* 0x2000003eff3d7230 */ /* 0x100fe20000004100 */
[----:B------:R-:W-:Y:S01]  /*8360*/  IADD3 R36, PT, PT, R36, 0x1, RZ ;  /* 0x0000000124247810 */ /* 0x000fe20007ffe0ff */
[----:B------:R-:W-:Y:S02]  /*8370*/  HADD2.F32 R62, -RZ, R62.H1_H1 ;  /* 0x3000003eff3e7230 */ /* 0x000fe40000004100 */
[----:B------:R-:W-:Y:S01]  /*8380*/  HADD2.F32 R44, -RZ, R44.H1_H1 ;  /* 0x3000002cff2c7230 */ /* 0x000fe20000004100 */
[----:B--2---:R-:W-:Y:S01]  /*8390*/  UPRMT UR4, UR6, 0x654, UR4 ;  /* 0x0000065406047896 */ /* 0x004fe20008000004 */
[C---:B---3--:R-:W-:Y:S01]  /*83a0*/  FMUL R4, R38.reuse, R4 ;  /* 0x0000000426047220 */ /* 0x048fe20000400000 */
[C---:B------:R-:W-:Y:S01]  /*83b0*/  FMUL R5, R38.reuse, R5 ;  /* 0x0000000526057220 */ /* 0x040fe20000400000 */
[C---:B------:R-:W-:Y:S01]  /*83c0*/  FMUL R8, R38.reuse, R8 ;  /* 0x0000000826087220 */ /* 0x040fe20000400000 */
[C---:B------:R-:W-:Y:S01]  /*83d0*/  FMUL R9, R38.reuse, R9 ;  /* 0x0000000926097220 */ /* 0x040fe20000400000 */
[C---:B------:R-:W-:Y:S01]  /*83e0*/  FFMA R4, R39.reuse, R0, R4 ;  /* 0x0000000027047223 */ /* 0x040fe20000000004 */
[C---:B------:R-:W-:Y:S01]  /*83f0*/  FFMA R5, R39.reuse, R2, R5 ;  /* 0x0000000227057223 */ /* 0x040fe20000000005 */
[C---:B------:R-:W-:Y:S01]  /*8400*/  FMUL R12, R38.reuse, R12 ;  /* 0x0000000c260c7220 */ /* 0x040fe20000400000 */
[C---:B------:R-:W-:Y:S01]  /*8410*/  FMUL R13, R38.reuse, R13 ;  /* 0x0000000d260d7220 */ /* 0x040fe20000400000 */
[----:B------:R-:W-:Y:S01]  /*8420*/  SYNCS.ARRIVE.TRANS64.RED.A1T0 RZ, [UR4], RZ ;  /* 0x000000ffffff79a7 */ /* 0x000fe20008100404 */
[C---:B------:R-:W-:Y:S01]  /*8430*/  FMUL R16, R38.reuse, R16 ;  /* 0x0000001026107220 */ /* 0x040fe20000400000 */
        /* <DEDUP_REMOVED lines=10> */
[C---:B------:R-:W-:Y:S01]  /*84e0*/  FFMA R6, R39.reuse, R3, R6 ;  /* 0x0000000327067223 */ /* 0x040fe20000000006 */
[C---:B------:R-:W-:Y:S01]  /*84f0*/  FFMA R7, R39.reuse, R40, R7 ;  /* 0x0000002827077223 */ /* 0x040fe20000000007 */
[C---:B------:R-:W-:Y:S01]  /*8500*/  FFMA R8, R39.reuse, R41, R8 ;  /* 0x0000002927087223 */ /* 0x040fe20000000008 */
[C---:B------:R-:W-:Y:S01]  /*8510*/  FFMA R9, R39.reuse, R42, R9 ;  /* 0x0000002a27097223 */ /* 0x040fe20000000009 */
[--C-:B------:R-:W-:Y:S02]  /*8520*/  HADD2.F32 R47, -RZ, R48.reuse.H0_H0 ;  /* 0x20000030ff2f7230 */ /* 0x100fe40000004100 */
[----:B------:R-:W-:Y:S01]  /*8530*/  FFMA R10, R39, R43, R10 ;  /* 0x0000002b270a7223 */ /* 0x000fe2000000000a */
[----:B------:R-:W-:Y:S01]  /*8540*/  F2FP.SATFINITE.E4M3.F32.PACK_AB_MERGE_C R90, R7, R6, RZ ;  /* 0x00000006075a723e */ /* 0x000fe200048070ff */
[C---:B------:R-:W-:Y:S01]  /*8550*/  FFMA R11, R39.reuse, R44, R11 ;  /* 0x0000002c270b7223 */ /* 0x040fe2000000000b */
[C---:B------:R-:W-:Y:S01]  /*8560*/  FFMA R12, R39.reuse, R45, R12 ;  /* 0x0000002d270c7223 */ /* 0x040fe2000000000c */
[----:B------:R-:W-:Y:S01]  /*8570*/  FFMA R13, R39, R46, R13 ;  /* 0x0000002e270d7223 */ /* 0x000fe2000000000d */
[C---:B------:R-:W-:Y:S01]  /*8580*/  FMUL R7, R38.reuse, R24 ;  /* 0x0000001826077220 */ /* 0x040fe20000400000 */
[C---:B------:R-:W-:Y:S01]  /*8590*/  FMUL R24, R38.reuse, R29 ;  /* 0x0000001d26187220 */ /* 0x040fe20000400000 */
[C---:B------:R-:W-:Y:S01]  /*85a0*/  FMUL R29, R38.reuse, R34 ;  /* 0x00000022261d7220 */ /* 0x040fe20000400000 */
[----:B------:R-:W-:Y:S01]  /*85b0*/  F2FP.SATFINITE.E4M3.F32.PACK_AB_MERGE_C R10, R11, R10, RZ ;  /* 0x0000000a0b0a723e */ /* 0x000fe200048070ff */
[--C-:B------:R-:W-:Y:S02]  /*85c0*/  HADD2.F32 R40, -RZ, R65.reuse.H0_H0 ;  /* 0x20000041ff287230 */ /* 0x100fe40000004100 */
[C---:B------:R-:W-:Y:S01]  /*85d0*/  FMUL R14, R38.reuse, R14 ;  /* 0x0000000e260e7220 */ /* 0x040fe20000400000 */
[----:B------:R-:W-:Y:S02]  /*85e0*/  HADD2.F32 R48, -RZ, R48.H1_H1 ;  /* 0x30000030ff307230 */ /* 0x000fe40000004100 */
[C---:B------:R-:W-:Y:S01]  /*85f0*/  FMUL R15, R38.reuse, R15 ;  /* 0x0000000f260f7220 */ /* 0x040fe20000400000 */
[--C-:B------:R-:W-:Y:S02]  /*8600*/  HADD2.F32 R51, -RZ, R52.reuse.H0_H0 ;  /* 0x20000034ff337230 */ /* 0x100fe40000004100 */
[C---:B------:R-:W-:Y:S01]  /*8610*/  FFMA R14, R39.reuse, R47, R14 ;  /* 0x0000002f270e7223 */ /* 0x040fe2000000000e */
[----:B------:R-:W-:Y:S02]  /*8620*/  HADD2.F32 R65, -RZ, R65.H1_H1 ;  /* 0x30000041ff417230 */ /* 0x000fe40000004100 */
[C---:B------:R-:W-:Y:S01]  /*8630*/  FFMA R15, R39.reuse, R48, R15 ;  /* 0x00000030270f7223 */ /* 0x040fe2000000000f */
[C---:B------:R-:W-:Y:S01]  /*8640*/  FFMA R16, R39.reuse, R49, R16 ;  /* 0x0000003127107223 */ /* 0x040fe20000000010 */
[C---:B------:R-:W-:Y:S01]  /*8650*/  FFMA R17, R39.reuse, R50, R17 ;  /* 0x0000003227117223 */ /* 0x040fe20000000011 */
[----:B------:R-:W-:Y:S02]  /*8660*/  HADD2.F32 R52, -RZ, R52.H1_H1 ;  /* 0x30000034ff347230 */ /* 0x000fe40000004100 */
[C---:B------:R-:W-:Y:S01]  /*8670*/  FMUL R18, R38.reuse, R18 ;  /* 0x0000001226127220 */ /* 0x040fe20000400000 */
[C---:B------:R-:W-:Y:S01]  /*8680*/  FMUL R19, R38.reuse, R19 ;  /* 0x0000001326137220 */ /* 0x040fe20000400000 */
[--C-:B------:R-:W-:Y:S02]  /*8690*/  HADD2.F32 R55, -RZ, R56.reuse.H0_H0 ;  /* 0x20000038ff377230 */ /* 0x100fe40000004100 */
[C---:B------:R-:W-:Y:S01]  /*86a0*/  FMUL R3, R38.reuse, R22 ;  /* 0x0000001626037220 */ /* 0x040fe20000400000 */
[C---:B------:R-:W-:Y:S01]  /*86b0*/  FFMA R18, R39.reuse, R51, R18 ;  /* 0x0000003327127223 */ /* 0x040fe20000000012 */
[----:B------:R-:W-:Y:S02]  /*86c0*/  HADD2.F32 R56, -RZ, R56.H1_H1 ;  /* 0x30000038ff387230 */ /* 0x000fe40000004100 */
[C---:B------:R-:W-:Y:S01]  /*86d0*/  FFMA R19, R39.reuse, R52, R19 ;  /* 0x0000003427137223 */ /* 0x040fe20000000013 */
[C---:B------:R-:W-:Y:S01]  /*86e0*/  FMUL R6, R38.reuse, R23 ;  /* 0x0000001726067220 */ /* 0x040fe20000400000 */
[C---:B------:R-:W-:Y:S01]  /*86f0*/  FFMA R0, R39.reuse, R53, R0 ;  /* 0x0000003527007223 */ /* 0x040fe20000000000 */
[C---:B------:R-:W-:Y:S01]  /*8700*/  FFMA R2, R39.reuse, R54, R2 ;  /* 0x0000003627027223 */ /* 0x040fe20000000002 */
[--C-:B------:R-:W-:Y:S02]  /*8710*/  HADD2.F32 R59, -RZ, R60.reuse.H0_H0 ;  /* 0x2000003cff3b7230 */ /* 0x100fe40000004100 */
[C---:B------:R-:W-:Y:S01]  /*8720*/  FFMA R3, R39.reuse, R55, R3 ;  /* 0x0000003727037223 */ /* 0x040fe20000000003 */
[----:B------:R-:W-:Y:S02]  /*8730*/  HADD2.F32 R60, -RZ, R60.H1_H1 ;  /* 0x3000003cff3c7230 */ /* 0x000fe40000004100 */
[C---:B------:R-:W-:Y:S01]  /*8740*/  FMUL R21, R38.reuse, R26 ;  /* 0x0000001a26157220 */ /* 0x040fe20000400000 */
[C---:B------:R-:W-:Y:S01]  /*8750*/  FMUL R22, R38.reuse, R27 ;  /* 0x0000001b26167220 */ /* 0x040fe20000400000 */
[C---:B------:R-:W-:Y:S01]  /*8760*/  FFMA R6, R39.reuse, R56, R6 ;  /* 0x0000003827067223 */ /* 0x040fe20000000006 */
[C---:B------:R-:W-:Y:S01]  /*8770*/  FFMA R7, R39.reuse, R57, R7 ;  /* 0x0000003927077223 */ /* 0x040fe20000000007 */
[C---:B------:R-:W-:Y:S01]  /*8780*/  FMUL R23, R38.reuse, R28 ;  /* 0x0000001c26177220 */ /* 0x040fe20000400000 */
[C---:B------:R-:W-:Y:S01]  /*8790*/  FFMA R20, R39.reuse, R58, R20 ;  /* 0x0000003a27147223 */ /* 0x040fe20000000014 */
[--C-:B------:R-:W-:Y:S02]  /*87a0*/  HADD2.F32 R63, -RZ, R64.reuse.H0_H0 ;  /* 0x20000040ff3f7230 */ /* 0x100fe40000004100 */
[C---:B------:R-:W-:Y:S01]  /*87b0*/  FFMA R21, R39.reuse, R59, R21 ;  /* 0x0000003b27157223 */ /* 0x040fe20000000015 */
[----:B------:R-:W-:Y:S02]  /*87c0*/  HADD2.F32 R64, -RZ, R64.H1_H1 ;  /* 0x30000040ff407230 */ /* 0x000fe40000004100 */
[C---:B------:R-:W-:Y:S01]  /*87d0*/  FFMA R22, R39.reuse, R60, R22 ;  /* 0x0000003c27167223 */ /* 0x040fe20000000016 */
[C---:B------:R-:W-:Y:S01]  /*87e0*/  FMUL R26, R38.reuse, R31 ;  /* 0x0000001f261a7220 */ /* 0x040fe20000400000 */
[C---:B------:R-:W-:Y:S01]  /*87f0*/  FMUL R27, R38.reuse, R32 ;  /* 0x00000020261b7220 */ /* 0x040fe20000400000 */
[C---:B------:R-:W-:Y:S01]  /*8800*/  FFMA R23, R39.reuse, R61, R23 ;  /* 0x0000003d27177223 */ /* 0x040fe20000000017 */
[----:B------:R-:W-:Y:S01]  /*8810*/  FMUL R28, R38, R33 ;  /* 0x00000021261c7220 */ /* 0x000fe20000400000 */
[C---:B------:R-:W-:Y:S01]  /*8820*/  FFMA R24, R39.reuse, R62, R24 ;  /* 0x0000003e27187223 */ /* 0x040fe20000000018 */
[--C-:B------:R-:W-:Y:S02]  /*8830*/  HADD2.F32 R66, -RZ, R67.reuse.H0_H0 ;  /* 0x20000043ff427230 */ /* 0x100fe40000004100 */
[C---:B------:R-:W-:Y:S01]  /*8840*/  FFMA R25, R39.reuse, R63, R25 ;  /* 0x0000003f27197223 */ /* 0x040fe20000000019 */
[----:B------:R-:W-:Y:S02]  /*8850*/  HADD2.F32 R67, -RZ, R67.H1_H1 ;  /* 0x30000043ff437230 */ /* 0x000fe40000004100 */
[----:B------:R-:W-:Y:S01]  /*8860*/  FFMA R26, R39, R64, R26 ;  /* 0x00000040271a7223 */ /* 0x000fe2000000001a */
[----:B------:R-:W-:Y:S01]  /*8870*/  F2FP.SATFINITE.E4M3.F32.PACK_AB_MERGE_C R14, R15, R14, RZ ;  /* 0x0000000e0f0e723e */ /* 0x000fe200048070ff */
[----:B------:R-:W-:Y:S01]  /*8880*/  FFMA R27, R39, R40, R27 ;  /* 0x00000028271b7223 */ /* 0x000fe2000000001b */
[----:B------:R-:W-:Y:S01]  /*8890*/  F2FP.SATFINITE.E4M3.F32.PACK_AB_MERGE_C R18, R19, R18, RZ ;  /* 0x000000121312723e */ /* 0x000fe200048070ff */
[C---:B------:R-:W-:Y:S01]  /*88a0*/  FFMA R28, R39.reuse, R65, R28 ;  /* 0x00000041271c7223 */ /* 0x040fe2000000001c */
[C---:B------:R-:W-:Y:S01]  /*88b0*/  FFMA R29, R39.reuse, R66, R29 ;  /* 0x00000042271d7223 */ /* 0x040fe2000000001d */
[----:B------:R-:W-:Y:S01]  /*88c0*/  FFMA R30, R39, R67, R30 ;  /* 0x00000043271e7223 */ /* 0x000fe2000000001e */
[----:B------:R-:W-:Y:S02]  /*88d0*/  F2FP.SATFINITE.E4M3.F32.PACK_AB_MERGE_C R32, R5, R4, R90 ;  /* 0x000000040520723e */ /* 0x000fe4000480705a */
[----:B------:R-:W-:Y:S02]  /*88e0*/  F2FP.SATFINITE.E4M3.F32.PACK_AB_MERGE_C R33, R9, R8, R10 ;  /* 0x000000080921723e */ /* 0x000fe4000480700a */
[----:B------:R-:W-:Y:S02]  /*88f0*/  F2FP.SATFINITE.E4M3.F32.PACK_AB_MERGE_C R34, R13, R12, R14 ;  /* 0x0000000c0d22723e */ /* 0x000fe4000480700e */
[----:B------:R-:W-:Y:S02]  /*8900*/  F2FP.SATFINITE.E4M3.F32.PACK_AB_MERGE_C R35, R17, R16, R18 ;  /* 0x000000101123723e */ /* 0x000fe40004807012 */
[----:B------:R-:W-:Y:S02]  /*8910*/  F2FP.SATFINITE.E4M3.F32.PACK_AB_MERGE_C R3, R6, R3, RZ ;  /* 0x000000030603723e */ /* 0x000fe400048070ff */
[----:B------:R-:W-:Y:S01]  /*8920*/  F2FP.SATFINITE.E4M3.F32.PACK_AB_MERGE_C R5, R22, R21, RZ ;  /* 0x000000151605723e */ /* 0x000fe200048070ff */
[----:B------:R1:W-:Y:S01]  /*8930*/  STS.128 [R83+UR43+0x1400], R32 ;  /* 0x0014002053007988 */ /* 0x0003e20008000c2b */
[----:B------:R-:W-:Y:S02]  /*8940*/  F2FP.SATFINITE.E4M3.F32.PACK_AB_MERGE_C R6, R26, R25, RZ ;  /* 0x000000191a06723e */ /* 0x000fe400048070ff */
[----:B------:R-:W-:Y:S02]  /*8950*/  F2FP.SATFINITE.E4M3.F32.PACK_AB_MERGE_C R29, R30, R29, RZ ;  /* 0x0000001d1e1d723e */ /* 0x000fe400048070ff */
[----:B------:R-:W-:Y:S02]  /*8960*/  F2FP.SATFINITE.E4M3.F32.PACK_AB_MERGE_C R5, R20, R7, R5 ;  /* 0x000000071405723e */ /* 0x000fe40004807005 */
[----:B------:R-:W-:Y:S02]  /*8970*/  F2FP.SATFINITE.E4M3.F32.PACK_AB_MERGE_C R4, R2, R0, R3 ;  /* 0x000000000204723e */ /* 0x000fe40004807003 */
[----:B------:R-:W-:Y:S02]  /*8980*/  F2FP.SATFINITE.E4M3.F32.PACK_AB_MERGE_C R6, R24, R23, R6 ;  /* 0x000000171806723e */ /* 0x000fe40004807006 */
[----:B------:R-:W-:Y:S05]  /*8990*/  F2FP.SATFINITE.E4M3.F32.PACK_AB_MERGE_C R7, R28, R27, R29 ;  /* 0x0000001b1c07723e */ /* 0x000fea000480701d */
[----:B------:R1:W-:Y:S01]  /*89a0*/  STS.128 [R82+0x1010], R4 ;  /* 0x0010100452007388 */ /* 0x0003e20000000c00 */
[----:B------:R-:W-:Y:S01]  /*89b0*/  @!PT LDS RZ, [RZ] ;  /* 0x00000000fffff984 */ /* 0x000fe20000000800 */
[----:B------:R-:W-:Y:S01]  /*89c0*/  @!PT LDS RZ, [RZ] ;  /* 0x00000000fffff984 */ /* 0x000fe20000000800 */
[----:B------:R-:W-:Y:S01]  /*89d0*/  @!PT LDS RZ, [RZ] ;  /* 0x00000000fffff984 */ /* 0x000fe20000000800 */
[----:B------:R-:W-:Y:S01]  /*89e0*/  @!PT LDS RZ, [RZ] ;  /* 0x00000000fffff984 */ /* 0x000fe20000000800 */
[----:B------:R2:W-:Y:S07]  /*89f0*/  MEMBAR.ALL.CTA ;  /* 0x0000000000007992 */ /* 0x0005ee0000008000 */
[----:B--2---:R-:W2:Y:S02]  /*8a00*/  FENCE.VIEW.ASYNC.S ;  /* 0x00000000000073c6 */ /* 0x004ea40000000000 */
[----:B--2---:R-:W-:Y:S06]  /*8a10*/  BAR.SYNC.DEFER_BLOCKING 0x1, 0x80 ;  /* 0x0042000000007b1d */ /* 0x004fec0000010000 */
[----:B------:R-:W-:Y:S05]  /*8a20*/  @P0 BRA `(.L_x_143) ;  /* 0x0000000000840947 */ /* 0x000fea0003800000 */
[----:B------:R-:W2:Y:S01]  /*8a30*/  LDCU UR13, c[0x0][0xba0] ;  /* 0x00017400ff0d77ac */ /* 0x000ea20008000800 */
[----:B------:R-:W-:Y:S02]  /*8a40*/  USHF.L.U32 UR10, UR46, 0x6, URZ ;  /* 0x000000062e0a7899 */ /* 0x000fe400080006ff */
[----:B------:R-:W-:Y:S02]  /*8a50*/  UISETP.NE.AND UP0, UPT, UR56, 0x1, UPT ;  /* 0x000000013800788c */ /* 0x000fe4000bf05270 */
[----:B------:R-:W-:Y:S01]  /*8a60*/  UIMAD.WIDE.U32 UR4, UR10, UR57, URZ ;  /* 0x000000390a0472a5 */ /* 0x000fe2000f8e00ff */
[----:B------:R-:W3:Y:S01]  /*8a70*/  LDCU.64 UR14, c[0x0][0x348] ;  /* 0x00006900ff0e77ac */ /* 0x000ee20008000a00 */
[----:B------:R-:W-:Y:S02]  /*8a80*/  UIADD3 UR8, UPT, UPT, UR43, 0x1400, URZ ;  /* 0x000014002b087890 */ /* 0x000fe4000fffe0ff */
[----:B------:R-:W-:Y:S02]  /*8a90*/  UISETP.NE.AND UP1, UPT, UR62, 0x1, UPT ;  /* 0x000000013e00788c */ /* 0x000fe4000bf25270 */
[----:B------:R-:W-:Y:S02]  /*8aa0*/  USHF.L.U32 UR9, UR47, 0x6, URZ ;  /* 0x000000062f097899 */ /* 0x000fe400080006ff */
[----:B------:R-:W-:Y:S01]  /*8ab0*/  MOV R89, UR8 ;  /* 0x0000000800597c02 */ /* 0x000fe20008000f00 */
[----:B------:R-:W-:Y:S02]  /*8ac0*/  UMOV UR4, UR5 ;  /* 0x0000000500047c82 */ /* 0x000fe40008000000 */
[----:B------:R-:W-:Y:S01]  /*8ad0*/  USHF.R.U32.HI UR4, URZ, UR58, UR4 ;  /* 0x0000003aff047299 */ /* 0x000fe20008011604 */
[----:B------:R-:W-:Y:S03]  /*8ae0*/  R2UR UR8, R89 ;  /* 0x00000000590872ca */ /* 0x000fe600000e0000 */
[----:B------:R-:W-:Y:S02]  /*8af0*/  USEL UR11, UR10, UR4, !UP0 ;  /* 0x000000040a0b7287 */ /* 0x000fe4000c000000 */
[----:B------:R-:W-:Y:S02]  /*8b00*/  UISETP.NE.AND UP0, UPT, UR59, 0x1, UPT ;  /* 0x000000013b00788c */ /* 0x000fe4000bf05270 */
[----:B------:R-:W-:Y:S07]  /*8b10*/  UIMAD.WIDE.U32 UR4, UR11, UR60, URZ ;  /* 0x0000003c0b0472a5 */ /* 0x000fee000f8e00ff */
[----:B------:R-:W-:Y:S02]  /*8b20*/  UMOV UR4, UR5 ;  /* 0x0000000500047c82 */ /* 0x000fe40008000000 */
[----:B------:R-:W-:Y:S04]  /*8b30*/  USHF.R.U32.HI UR4, URZ, UR61, UR4 ;  /* 0x0000003dff047299 */ /* 0x000fe80008011604 */
[----:B------:R-:W-:Y:S02]  /*8b40*/  USEL UR12, UR11, UR4, !UP0 ;  /* 0x000000040b0c7287 */ /* 0x000fe4000c000000 */
[----:B---3--:R-:W-:Y:S02]  /*8b50*/  UIADD3 UR4, UP0, UPT, UR14, 0x780, URZ ;  /* 0x000007800e047890 */ /* 0x008fe4000ff1e0ff */
[----:B------:R-:W-:Y:S07]  /*8b60*/  UIMAD.WIDE.U32 UR6, UR12, UR63, URZ ;  /* 0x0000003f0c0672a5 */ /* 0x000fee000f8e00ff */
[----:B------:R-:W-:Y:S01]  /*8b70*/  UMOV UR5, UR7 ;  /* 0x0000000700057c82 */ /* 0x000fe20008000000 */
[----:B------:R-:W-:Y:S02]  /*8b80*/  UIADD3 UR7, UPT, UPT, -UR11, URZ, URZ ;  /* 0x000000ff0b077290 */ /* 0x000fe4000fffe1ff */
[----:B--2---:R-:W-:Y:S02]  /*8b90*/  USHF.R.U32.HI UR5, URZ, UR13, UR5 ;  /* 0x0000000dff057299 */ /* 0x004fe40008011605 */
[----:B------:R-:W-:Y:S02]  /*8ba0*/  UIMAD UR10, UR56, UR7, UR10 ;  /* 0x00000007380a72a4 */ /* 0x000fe4000f8e020a */
[----:B------:R-:W-:Y:S02]  /*8bb0*/  USEL UR13, UR12, UR5, !UP1 ;  /* 0x000000050c0d7287 */ /* 0x000fe4000c800000 */
[----:B------:R-:W-:Y:S02]  /*8bc0*/  UIADD3 UR5, UPT, UPT, -UR12, URZ, URZ ;  /* 0x000000ff0c057290 */ /* 0x000fe4000fffe1ff */
[----:B------:R-:W-:Y:S02]  /*8bd0*/  UIADD3 UR6, UPT, UPT, -UR13, URZ, URZ ;  /* 0x000000ff0d067290 */ /* 0x000fe4000fffe1ff */
[----:B------:R-:W-:Y:S02]  /*8be0*/  UIMAD UR11, UR59, UR5, UR11 ;  /* 0x000000053b0b72a4 */ /* 0x000fe4000f8e020b */
[----:B------:R-:W-:Y:S02]  /*8bf0*/  UIMAD UR12, UR62, UR6, UR12 ;  /* 0x000000063e0c72a4 */ /* 0x000fe4000f8e020c */
[----:B------:R-:W-:Y:S09]  /*8c00*/  UIADD3.X UR5, UPT, UPT, URZ, UR15, URZ, UP0, !UPT ;  /* 0x0000000fff057290 */ /* 0x000ff200087fe4ff */
[----:B------:R2:W-:Y:S01]  /*8c10*/  UTMASTG.5D.IM2COL [UR8], [UR4] ;  /* 0x00000008040073b5 */ /* 0x0005e20008060000 */
[----:B------:R0:W-:Y:S01]  /*8c20*/  UTMACMDFLUSH ;  /* 0x00000000000079b7 */ /* 0x0001e20000000000 */
[----:B--2---:R-:W-:Y:S04]  /*8c30*/  DEPBAR.LE SB0, 0x0 ;  /* 0x000080000000791a */ /* 0x004fe80000000000 */
.L_x_143:
[----:B------:R-:W-:Y:S05]  /*8c40*/  BSYNC.RECONVERGENT B0 ;  /* 0x0000000000007941 */ /* 0x000fea0003800200 */
.L_x_142:
[----:B------:R-:W-:Y:S01]  /*8c50*/  R2UR UR5, R76 ;  /* 0x000000004c0572ca */ /* 0x000fe200000e0000 */
[----:B------:R-:W-:Y:S01]  /*8c60*/  BAR.SYNC.DEFER_BLOCKING 0x1, 0x80 ;  /* 0x0042000000007b1d */ /* 0x000fe20000010000 */
[----:B------:R-:W-:Y:S01]  /*8c70*/  R2UR UR4, R77 ;  /* 0x000000004d0472ca */ /* 0x000fe200000e0000 */
[----:B------:R-:W-:Y:S01]  /*8c80*/  UISETP.NE.AND UP0, UPT, UR45, URZ, UPT ;  /* 0x000000ff2d00728c */ /* 0x000fe2000bf05270 */
[----:B------:R-:W-:Y:S02]  /*8c90*/  ISETP.NE.AND P0, PT, R36, 0x2, PT ;  /* 0x000000022400780c */ /* 0x000fe40003f05270 */
[----:B------:R-:W-:Y:S02]  /*8ca0*/  LOP3.LUT R80, R80, 0x1, RZ, 0x3c, !PT ;  /* 0x0000000150507812 */ /* 0x000fe400078e3cff */
[----:B------:R-:W-:Y:S02]  /*8cb0*/  SEL R0, RZ, 0x1, P0 ;  /* 0x00000001ff007807 */ /* 0x000fe40000000000 */
[----:B------:R-:W-:Y:S02]  /*8cc0*/  SEL R36, R36, RZ, P0 ;  /* 0x000000ff24247207 */ /* 0x000fe40000000000 */
[----:B------:R-:W-:Y:S01]  /*8cd0*/  LOP3.LUT R81, R81, R0, RZ, 0x3c, !PT ;  /* 0x0000000051517212 */ /* 0x000fe200078e3cff */
[----:B------:R-:W-:Y:S02]  /*8ce0*/  UIADD3 UR47, UPT, UPT, UR36, UR5, URZ ;  /* 0x00000005242f7290 */ /* 0x000fe4000fffe0ff */
[----:B------:R-:W-:Y:S01]  /*8cf0*/  UIADD3 UR46, UPT, UPT, UR37, UR4, URZ ;  /* 0x00000004252e7290 */ /* 0x000fe2000fffe0ff */
[----:B------:R-:W-:Y:S01]  /*8d00*/  UMOV UR44, UR54 ;  /* 0x00000036002c7c82 */ /* 0x000fe20008000000 */
[----:B------:R-:W-:Y:S10]  /*8d10*/  BRA.U UP0, `(.L_x_144) ;  /* 0xffffffe100e47547 */ /* 0x000ff4000b83ffff */
[----:B------:R-:W-:Y:S05]  /*8d20*/  EXIT ;  /* 0x000000000000794d */ /* 0x000fea0003800000 */
.L_x_25:
[----:B------:R-:W-:Y:S07]  /*8d30*/  MOV R0, UR9 ;  /* 0x0000000900007c02 */ /* 0x000fee0008000f00 */
.L_x_145:
[----:B--2---:R2:W3:Y:S02]  /*8d40*/  SYNCS.PHASECHK.TRANS64.TRYWAIT P0, [R0+URZ+0x1b0], R5 ;  /* 0x0001b005000075a7 */ /* 0x0044e400080011ff */
[----:B---3--:R-:W-:Y:S05]  /*8d50*/  @!P0 NANOSLEEP.SYNCS 0x989680 ;  /* 0x009896800000895d */ /* 0x008fea0003900000 */
[----:B------:R-:W3:Y:S02]  /*8d60*/  @!P0 SYNCS.PHASECHK.TRANS64 P0, [R0+URZ+0x1b0], R5 ;  /* 0x0001b005000085a7 */ /* 0x000ee400080010ff */
[----:B---3--:R-:W-:Y:S05]  /*8d70*/  @!P0 BRA `(.L_x_145) ;  /* 0xfffffffc00f08947 */ /* 0x008fea000383ffff */
[----:B------:R-:W-:Y:S05]  /*8d80*/  BRA `(.L_x_24) ;  /* 0xffffff9000ac7947 */ /* 0x000fea000383ffff */
.L_x_32:
[----:B------:R-:W-:Y:S07]  /*8d90*/  MOV R0, UR9 ;  /* 0x0000000900007c02 */ /* 0x000fee0008000f00 */
.L_x_146:
[----:B--2---:R2:W4:Y:S02]  /*8da0*/  SYNCS.PHASECHK.TRANS64.TRYWAIT P0, [R0+URZ+0x1b0], R5 ;  /* 0x0001b005000075a7 */ /* 0x00452400080011ff */
[----:B----4-:R-:W-:Y:S05]  /*8db0*/  @!P0 NANOSLEEP.SYNCS 0x989680 ;  /* 0x009896800000895d */ /* 0x010fea0003900000 */
[----:B------:R-:W4:Y:S02]  /*8dc0*/  @!P0 SYNCS.PHASECHK.TRANS64 P0, [R0+URZ+0x1b0], R5 ;  /* 0x0001b005000085a7 */ /* 0x000f2400080010ff */
[----:B----4-:R-:W-:Y:S05]  /*8dd0*/  @!P0 BRA `(.L_x_146) ;  /* 0xfffffffc00f08947 */ /* 0x010fea000383ffff */
[----:B------:R-:W-:Y:S05]  /*8de0*/  BRA `(.L_x_31) ;  /* 0xffffff9800447947 */ /* 0x000fea000383ffff */
.L_x_37:
[----:B-1----:R-:W-:-:S07]  /*8df0*/  MOV R0, UR29 ;  /* 0x0000001d00007c02 */ /* 0x002fce0008000f00 */
.L_x_147:
[----:B-1----:R1:W2:Y:S02]  /*8e00*/  SYNCS.PHASECHK.TRANS64.TRYWAIT P0, [R0+URZ+0x380], R4 ;  /* 0x00038004000075a7 */ /* 0x0022a400080011ff */
[----:B--2---:R-:W-:Y:S05]  /*8e10*/  @!P0 NANOSLEEP.SYNCS 0x989680 ;  /* 0x009896800000895d */ /* 0x004fea0003900000 */
[----:B------:R-:W2:Y:S02]  /*8e20*/  @!P0 SYNCS.PHASECHK.TRANS64 P0, [R0+URZ+0x380], R4 ;  /* 0x00038004000085a7 */ /* 0x000ea400080010ff */
[----:B--2---:R-:W-:Y:S05]  /*8e30*/  @!P0 BRA `(.L_x_147) ;  /* 0xfffffffc00f08947 */ /* 0x004fea000383ffff */
[----:B------:R-:W-:Y:S05]  /*8e40*/  BRA `(.L_x_148) ;  /* 0xffffff9c00247947 */ /* 0x000fea000383ffff */
.L_x_41:
[----:B------:R-:W-:-:S07]  /*8e50*/  MOV R0, UR4 ;  /* 0x0000000400007c02 */ /* 0x000fce0008000f00 */
.L_x_149:
[----:B-1----:R1:W2:Y:S02]  /*8e60*/  SYNCS.PHASECHK.TRANS64.TRYWAIT P0, [R0+URZ], R2 ;  /* 0x00000002000075a7 */ /* 0x0022a400080011ff */
[----:B--2---:R-:W-:Y:S05]  /*8e70*/  @!P0 NANOSLEEP.SYNCS 0x989680 ;  /* 0x009896800000895d */ /* 0x004fea0003900000 */
[----:B------:R-:W2:Y:S02]  /*8e80*/  @!P0 SYNCS.PHASECHK.TRANS64 P0, [R0+URZ], R2 ;  /* 0x00000002000085a7 */ /* 0x000ea400080010ff */
[----:B--2---:R-:W-:Y:S05]  /*8e90*/  @!P0 BRA `(.L_x_149) ;  /* 0xfffffffc00f08947 */ /* 0x004fea000383ffff */
[----:B------:R-:W-:Y:S05]  /*8ea0*/  BRA `(.L_x_150) ;  /* 0xffffffa000b87947 */ /* 0x000fea000383ffff */
.L_x_42:
[----:B------:R-:W-:-:S07]  /*8eb0*/  MOV R0, UR5 ;  /* 0x0000000500007c02 */ /* 0x000fce0008000f00 */
.L_x_151:
[----:B-1----:R1:W2:Y:S02]  /*8ec0*/  SYNCS.PHASECHK.TRANS64.TRYWAIT P0, [R0+URZ], R3 ;  /* 0x00000003000075a7 */ /* 0x0022a400080011ff */
[----:B--2---:R-:W-:Y:S05]  /*8ed0*/  @!P0 NANOSLEEP.SYNCS 0x989680 ;  /* 0x009896800000895d */ /* 0x004fea0003900000 */
[----:B------:R-:W2:Y:S02]  /*8ee0*/  @!P0 SYNCS.PHASECHK.TRANS64 P0, [R0+URZ], R3 ;  /* 0x00000003000085a7 */ /* 0x000ea400080010ff */
[----:B--2---:R-:W-:Y:S05]  /*8ef0*/  @!P0 BRA `(.L_x_151) ;  /* 0xfffffffc00f08947 */ /* 0x004fea000383ffff */
[----:B------:R-:W-:Y:S05]  /*8f00*/  BRA `(.L_x_152) ;  /* 0xffffffa000c47947 */ /* 0x000fea000383ffff */
.L_x_43:
[----:B------:R-:W-:-:S07]  /*8f10*/  MOV R0, UR5 ;  /* 0x0000000500007c02 */ /* 0x000fce0008000f00 */
.L_x_153:
[----:B-1----:R1:W2:Y:S02]  /*8f20*/  SYNCS.PHASECHK.TRANS64.TRYWAIT P0, [R0+URZ], R3 ;  /* 0x00000003000075a7 */ /* 0x0022a400080011ff */
[----:B--2---:R-:W-:Y:S05]  /*8f30*/  @!P0 NANOSLEEP.SYNCS 0x989680 ;  /* 0x009896800000895d */ /* 0x004fea0003900000 */
[----:B------:R-:W2:Y:S02]  /*8f40*/  @!P0 SYNCS.PHASECHK.TRANS64 P0, [R0+URZ], R3 ;  /* 0x00000003000085a7 */ /* 0x000ea400080010ff */
[----:B--2---:R-:W-:Y:S05]  /*8f50*/  @!P0 BRA `(.L_x_153) ;  /* 0xfffffffc00f08947 */ /* 0x004fea000383ffff */
[----:B------:R-:W-:Y:S05]  /*8f60*/  BRA `(.L_x_154) ;  /* 0xffffffa000d07947 */ /* 0x000fea000383ffff */
.L_x_44:
[----:B------:R-:W-:-:S07]  /*8f70*/  MOV R0, UR5 ;  /* 0x0000000500007c02 */ /* 0x000fce0008000f00 */
.L_x_155:
[----:B-1----:R1:W2:Y:S02]  /*8f80*/  SYNCS.PHASECHK.TRANS64.TRYWAIT P0, [R0+URZ], R3 ;  /* 0x00000003000075a7 */ /* 0x0022a400080011ff */
[----:B--2---:R-:W-:Y:S05]  /*8f90*/  @!P0 NANOSLEEP.SYNCS 0x989680 ;  /* 0x009896800000895d */ /* 0x004fea0003900000 */
[----:B------:R-:W2:Y:S02]  /*8fa0*/  @!P0 SYNCS.PHASECHK.TRANS64 P0, [R0+URZ], R3 ;  /* 0x00000003000085a7 */ /* 0x000ea400080010ff */
[----:B--2---:R-:W-:Y:S05]  /*8fb0*/  @!P0 BRA `(.L_x_155) ;  /* 0xfffffffc00f08947 */ /* 0x004fea000383ffff */
[----:B------:R-:W-:Y:S05]  /*8fc0*/  BRA `(.L_x_156) ;  /* 0xffffffa000dc7947 */ /* 0x000fea000383ffff */
.L_x_45:
[----:B------:R-:W-:-:S07]  /*8fd0*/  MOV R0, UR5 ;  /* 0x0000000500007c02 */ /* 0x000fce0008000f00 */
.L_x_157:
[----:B-1----:R1:W2:Y:S02]  /*8fe0*/  SYNCS.PHASECHK.TRANS64.TRYWAIT P0, [R0+URZ], R3 ;  /* 0x00000003000075a7 */ /* 0x0022a400080011ff */
[----:B--2---:R-:W-:Y:S05]  /*8ff0*/  @!P0 NANOSLEEP.SYNCS 0x989680 ;  /* 0x009896800000895d */ /* 0x004fea0003900000 */
[----:B------:R-:W2:Y:S02]  /*9000*/  @!P0 SYNCS.PHASECHK.TRANS64 P0, [R0+URZ], R3 ;  /* 0x00000003000085a7 */ /* 0x000ea400080010ff */
[----:B--2---:R-:W-:Y:S05]  /*9010*/  @!P0 BRA `(.L_x_157) ;  /* 0xfffffffc00f08947 */ /* 0x004fea000383ffff */
[----:B------:R-:W-:Y:S05]  /*9020*/  BRA `(.L_x_158) ;  /* 0xffffffa000e87947 */ /* 0x000fea000383ffff */
.L_x_46:
[----:B------:R-:W-:-:S07]  /*9030*/  MOV R0, UR5 ;  /* 0x0000000500007c02 */ /* 0x000fce0008000f00 */
.L_x_159:
[----:B-1----:R1:W2:Y:S02]  /*9040*/  SYNCS.PHASECHK.TRANS64.TRYWAIT P0, [R0+URZ], R3 ;  /* 0x00000003000075a7 */ /* 0x0022a400080011ff */
[----:B--2---:R-:W-:Y:S05]  /*9050*/  @!P0 NANOSLEEP.SYNCS 0x989680 ;  /* 0x009896800000895d */ /* 0x004fea0003900000 */
[----:B------:R-:W2:Y:S02]  /*9060*/  @!P0 SYNCS.PHASECHK.TRANS64 P0, [R0+URZ], R3 ;  /* 0x00000003000085a7 */ /* 0x000ea400080010ff */
[----:B--2---:R-:W-:Y:S05]  /*9070*/  @!P0 BRA `(.L_x_159) ;  /* 0xfffffffc00f08947 */ /* 0x004fea000383ffff */
[----:B------:R-:W-:Y:S05]  /*9080*/  BRA `(.L_x_160) ;  /* 0xffffffa000f47947 */ /* 0x000fea000383ffff */
.L_x_47:
[----:B------:R-:W-:-:S07]  /*9090*/  MOV R0, UR5 ;  /* 0x0000000500007c02 */ /* 0x000fce0008000f00 */
.L_x_161:
[----:B-1----:R1:W2:Y:S02]  /*90a0*/  SYNCS.PHASECHK.TRANS64.TRYWAIT P0, [R0+URZ], R3 ;  /* 0x00000003000075a7 */ /* 0x0022a400080011ff */
[----:B--2---:R-:W-:Y:S05]  /*90b0*/  @!P0 NANOSLEEP.SYNCS 0x989680 ;  /* 0x009896800000895d */ /* 0x004fea0003900000 */
[----:B------:R-:W2:Y:S02]  /*90c0*/  @!P0 SYNCS.PHASECHK.TRANS64 P0, [R0+URZ], R3 ;  /* 0x00000003000085a7 */ /* 0x000ea400080010ff */
[----:B--2---:R-:W-:Y:S05]  /*90d0*/  @!P0 BRA `(.L_x_161) ;  /* 0xfffffffc00f08947 */ /* 0x004fea000383ffff */
[----:B------:R-:W-:Y:S05]  /*90e0*/  BRA `(.L_x_162) ;  /* 0xffffffa400007947 */ /* 0x000fea000383ffff */
.L_x_48:
[----:B------:R-:W-:-:S07]  /*90f0*/  MOV R0, UR5 ;  /* 0x0000000500007c02 */ /* 0x000fce0008000f00 */
.L_x_163:
[----:B-1----:R1:W2:Y:S02]  /*9100*/  SYNCS.PHASECHK.TRANS64.TRYWAIT P0, [R0+URZ], R3 ;  /* 0x00000003000075a7 */ /* 0x0022a400080011ff */
[----:B--2---:R-:W-:Y:S05]  /*9110*/  @!P0 NANOSLEEP.SYNCS 0x989680 ;  /* 0x009896800000895d */ /* 0x004fea0003900000 */
[----:B------:R-:W2:Y:S02]  /*9120*/  @!P0 SYNCS.PHASECHK.TRANS64 P0, [R0+URZ], R3 ;  /* 0x00000003000085a7 */ /* 0x000ea400080010ff */
[----:B--2---:R-:W-:Y:S05]  /*9130*/  @!P0 BRA `(.L_x_163) ;  /* 0xfffffffc00f08947 */ /* 0x004fea000383ffff */
[----:B------:R-:W-:Y:S05]  /*9140*/  BRA `(.L_x_164) ;  /* 0xffffffa4000c7947 */ /* 0x000fea000383ffff */
.L_x_49:
[----:B------:R-:W-:-:S07]  /*9150*/  MOV R0, UR5 ;  /* 0x0000000500007c02 */ /* 0x000fce0008000f00 */
.L_x_165:
[----:B-1----:R1:W2:Y:S02]  /*9160*/  SYNCS.PHASECHK.TRANS64.TRYWAIT P0, [R0+URZ], R3 ;  /* 0x00000003000075a7 */ /* 0x0022a400080011ff */
[----:B--2---:R-:W-:Y:S05]  /*9170*/  @!P0 NANOSLEEP.SYNCS 0x989680 ;  /* 0x009896800000895d */ /* 0x004fea0003900000 */
[----:B------:R-:W2:Y:S02]  /*9180*/  @!P0 SYNCS.PHASECHK.TRANS64 P0, [R0+URZ], R3 ;  /* 0x00000003000085a7 */ /* 0x000ea400080010ff */
[----:B--2---:R-:W-:Y:S05]  /*9190*/  @!P0 BRA `(.L_x_165) ;  /* 0xfffffffc00f08947 */ /* 0x004fea000383ffff */
[----:B------:R-:W-:Y:S05]  /*91a0*/  BRA `(.L_x_166) ;  /* 0xffffffa400187947 */ /* 0x000fea000383ffff */
.L_x_50:
[----:B------:R-:W-:-:S07]  /*91b0*/  MOV R0, UR5 ;  /* 0x0000000500007c02 */ /* 0x000fce0008000f00 */
.L_x_167:
[----:B-1----:R1:W2:Y:S02]  /*91c0*/  SYNCS.PHASECHK.TRANS64.TRYWAIT P0, [R0+URZ], R3 ;  /* 0x00000003000075a7 */ /* 0x0022a400080011ff */
[----:B--2---:R-:W-:Y:S05]  /*91d0*/  @!P0 NANOSLEEP.SYNCS 0x989680 ;  /* 0x009896800000895d */ /* 0x004fea0003900000 */
[----:B------:R-:W2:Y:S02]  /*91e0*/  @!P0 SYNCS.PHASECHK.TRANS64 P0, [R0+URZ], R3 ;  /* 0x00000003000085a7 */ /* 0x000ea400080010ff */
[----:B--2---:R-:W-:Y:S05]  /*91f0*/  @!P0 BRA `(.L_x_167) ;  /* 0xfffffffc00f08947 */ /* 0x004fea000383ffff */
[----:B------:R-:W-:Y:S05]  /*9200*/  BRA `(.L_x_168) ;  /* 0xffffffa400247947 */ /* 0x000fea000383ffff */
.L_x_51:
[----:B------:R-:W-:-:S07]  /*9210*/  MOV R0, UR5 ;  /* 0x0000000500007c02 */ /* 0x000fce0008000f00 */
.L_x_169:
[----:B-1----:R1:W2:Y:S02]  /*9220*/  SYNCS.PHASECHK.TRANS64.TRYWAIT P0, [R0+URZ], R3 ;  /* 0x00000003000075a7 */ /* 0x0022a400080011ff */
[----:B--2---:R-:W-:Y:S05]  /*9230*/  @!P0 NANOSLEEP.SYNCS 0x989680 ;  /* 0x009896800000895d */ /* 0x004fea0003900000 */
[----:B------:R-:W2:Y:S02]  /*9240*/  @!P0 SYNCS.PHASECHK.TRANS64 P0, [R0+URZ], R3 ;  /* 0x00000003000085a7 */ /* 0x000ea400080010ff */
[----:B--2---:R-:W-:Y:S05]  /*9250*/  @!P0 BRA `(.L_x_169) ;  /* 0xfffffffc00f08947 */ /* 0x004fea000383ffff */
[----:B------:R-:W-:Y:S05]  /*9260*/  BRA `(.L_x_170) ;  /* 0xffffffa400307947 */ /* 0x000fea000383ffff */
.L_x_52:
[----:B------:R-:W-:-:S07]  /*9270*/  MOV R0, UR5 ;  /* 0x0000000500007c02 */ /* 0x000fce0008000f00 */
.L_x_171:
[----:B-1----:R1:W2:Y:S02]  /*9280*/  SYNCS.PHASECHK.TRANS64.TRYWAIT P0, [R0+URZ], R3 ;  /* 0x00000003000075a7 */ /* 0x0022a400080011ff */
[----:B--2---:R-:W-:Y:S05]  /*9290*/  @!P0 NANOSLEEP.SYNCS 0x989680 ;  /* 0x009896800000895d */ /* 0x004fea0003900000 */
[----:B------:R-:W2:Y:S02]  /*92a0*/  @!P0 SYNCS.PHASECHK.TRANS64 P0, [R0+URZ], R3 ;  /* 0x00000003000085a7 */ /* 0x000ea400080010ff */
[----:B--2---:R-:W-:Y:S05]  /*92b0*/  @!P0 BRA `(.L_x_171) ;  /* 0xfffffffc00f08947 */ /* 0x004fea000383ffff */
[----:B------:R-:W-:Y:S05]  /*92c0*/  BRA `(.L_x_172) ;  /* 0xffffffa4003c7947 */ /* 0x000fea000383ffff */
.L_x_53:
[----:B------:R-:W-:-:S07]  /*92d0*/  MOV R0, UR5 ;  /* 0x0000000500007c02 */ /* 0x000fce0008000f00 */
.L_x_173:
[----:B-1----:R1:W2:Y:S02]  /*92e0*/  SYNCS.PHASECHK.TRANS64.TRYWAIT P0, [R0+URZ], R3 ;  /* 0x00000003000075a7 */ /* 0x0022a400080011ff */
[----:B--2---:R-:W-:Y:S05]  /*92f0*/  @!P0 NANOSLEEP.SYNCS 0x989680 ;  /* 0x009896800000895d */ /* 0x004fea0003900000 */
[----:B------:R-:W2:Y:S02]  /*9300*/  @!P0 SYNCS.PHASECHK.TRANS64 P0, [R0+URZ], R3 ;  /* 0x00000003000085a7 */ /* 0x000ea400080010ff */
[----:B--2---:R-:W-:Y:S05]  /*9310*/  @!P0 BRA `(.L_x_173) ;  /* 0xfffffffc00f08947 */ /* 0x004fea000383ffff */
[----:B------:R-:W-:Y:S05]  /*9320*/  BRA `(.L_x_174) ;  /* 0xffffffa400487947 */ /* 0x000fea000383ffff */
.L_x_54:
[----:B------:R-:W-:-:S07]  /*9330*/  MOV R0, UR5 ;  /* 0x0000000500007c02 */ /* 0x000fce0008000f00 */
.L_x_175:
[----:B-1----:R1:W2:Y:S02]  /*9340*/  SYNCS.PHASECHK.TRANS64.TRYWAIT P0, [R0+URZ], R3 ;  /* 0x00000003000075a7 */ /* 0x0022a400080011ff */
[----:B--2---:R-:W-:Y:S05]  /*9350*/  @!P0 NANOSLEEP.SYNCS 0x989680 ;  /* 0x009896800000895d */ /* 0x004fea0003900000 */
[----:B------:R-:W2:Y:S02]  /*9360*/  @!P0 SYNCS.PHASECHK.TRANS64 P0, [R0+URZ], R3 ;  /* 0x00000003000085a7 */ /* 0x000ea400080010ff */
[----:B--2---:R-:W-:Y:S05]  /*9370*/  @!P0 BRA `(.L_x_175) ;  /* 0xfffffffc00f08947 */ /* 0x004fea000383ffff */
[----:B------:R-:W-:Y:S05]  /*9380*/  BRA `(.L_x_176) ;  /* 0xffffffa400547947 */ /* 0x000fea000383ffff */
.L_x_55:
[----:B------:R-:W-:-:S07]  /*9390*/  MOV R0, UR5 ;  /* 0x0000000500007c02 */ /* 0x000fce0008000f00 */
.L_x_177:
[----:B-1----:R1:W2:Y:S02]  /*93a0*/  SYNCS.PHASECHK.TRANS64.TRYWAIT P0, [R0+URZ], R3 ;  /* 0x00000003000075a7 */ /* 0x0022a400080011ff */
[----:B--2---:R-:W-:Y:S05]  /*93b0*/  @!P0 NANOSLEEP.SYNCS 0x989680 ;  /* 0x009896800000895d */ /* 0x004fea0003900000 */
[----:B------:R-:W2:Y:S02]  /*93c0*/  @!P0 SYNCS.PHASECHK.TRANS64 P0, [R0+URZ], R3 ;  /* 0x00000003000085a7 */ /* 0x000ea400080010ff */
[----:B--2---:R-:W-:Y:S05]  /*93d0*/  @!P0 BRA `(.L_x_177) ;  /* 0xfffffffc00f08947 */ /* 0x004fea000383ffff */
[----:B------:R-:W-:Y:S05]  /*93e0*/  BRA `(.L_x_178) ;  /* 0xffffffa400607947 */ /* 0x000fea000383ffff */
.L_x_56:
[----:B------:R-:W-:-:S07]  /*93f0*/  MOV R0, UR5 ;  /* 0x0000000500007c02 */ /* 0x000fce0008000f00 */
.L_x_179:
[----:B-1----:R1:W2:Y:S02]  /*9400*/  SYNCS.PHASECHK.TRANS64.TRYWAIT P0, [R0+URZ], R3 ;  /* 0x00000003000075a7 */ /* 0x0022a400080011ff */
[----:B--2---:R-:W-:Y:S05]  /*9410*/  @!P0 NANOSLEEP.SYNCS 0x989680 ;  /* 0x009896800000895d */ /* 0x004fea0003900000 */
[----:B------:R-:W2:Y:S02]  /*9420*/  @!P0 SYNCS.PHASECHK.TRANS64 P0, [R0+URZ], R3 ;  /* 0x00000003000085a7 */ /* 0x000ea400080010ff */
[----:B--2---:R-:W-:Y:S05]  /*9430*/  @!P0 BRA `(.L_x_179) ;  /* 0xfffffffc00f08947 */ /* 0x004fea000383ffff */
[----:B------:R-:W-:Y:S05]  /*9440*/  BRA `(.L_x_180) ;  /* 0xffffffa4006c7947 */ /* 0x000fea000383ffff */
.L_x_57:
[----:B------:R-:W-:-:S07]  /*9450*/  MOV R0, UR5 ;  /* 0x0000000500007c02 */ /* 0x000fce0008000f00 */
.L_x_181:
[----:B-1----:R1:W2:Y:S02]  /*9460*/  SYNCS.PHASECHK.TRANS64.TRYWAIT P0, [R0+URZ], R3 ;  /* 0x00000003000075a7 */ /* 0x0022a400080011ff */
[----:B--2---:R-:W-:Y:S05]  /*9470*/  @!P0 NANOSLEEP.SYNCS 0x989680 ;  /* 0x009896800000895d */ /* 0x004fea0003900000 */
[----:B------:R-:W2:Y:S02]  /*9480*/  @!P0 SYNCS.PHASECHK.TRANS64 P0, [R0+URZ], R3 ;  /* 0x00000003000085a7 */ /* 0x000ea400080010ff */
[----:B--2---:R-:W-:Y:S05]  /*9490*/  @!P0 BRA `(.L_x_181) ;  /* 0xfffffffc00f08947 */ /* 0x004fea000383ffff */
[----:B------:R-:W-:Y:S05]  /*94a0*/  BRA `(.L_x_182) ;  /* 0xffffffa400787947 */ /* 0x000fea000383ffff */
.L_x_58:
[----:B------:R-:W-:-:S07]  /*94b0*/  MOV R0, UR5 ;  /* 0x0000000500007c02 */ /* 0x000fce0008000f00 */
.L_x_183:
[----:B-1----:R1:W2:Y:S02]  /*94c0*/  SYNCS.PHASECHK.TRANS64.TRYWAIT P0, [R0+URZ], R3 ;  /* 0x00000003000075a7 */ /* 0x0022a400080011ff */
[----:B--2---:R-:W-:Y:S05]  /*94d0*/  @!P0 NANOSLEEP.SYNCS 0x989680 ;  /* 0x009896800000895d */ /* 0x004fea0003900000 */
[----:B------:R-:W2:Y:S02]  /*94e0*/  @!P0 SYNCS.PHASECHK.TRANS64 P0, [R0+URZ], R3 ;  /* 0x00000003000085a7 */ /* 0x000ea400080010ff */
[----:B--2---:R-:W-:Y:S05]  /*94f0*/  @!P0 BRA `(.L_x_183) ;  /* 0xfffffffc00f08947 */ /* 0x004fea000383ffff */
[----:B------:R-:W-:Y:S05]  /*9500*/  BRA `(.L_x_184) ;  /* 0xffffffa400847947 */ /* 0x000fea000383ffff */
.L_x_59:
[----:B------:R-:W-:-:S07]  /*9510*/  MOV R0, UR5 ;  /* 0x0000000500007c02 */ /* 0x000fce0008000f00 */
.L_x_185:
[----:B-1----:R1:W2:Y:S02]  /*9520*/  SYNCS.PHASECHK.TRANS64.TRYWAIT P0, [R0+URZ], R3 ;  /* 0x00000003000075a7 */ /* 0x0022a400080011ff */
[----:B--2---:R-:W-:Y:S05]  /*9530*/  @!P0 NANOSLEEP.SYNCS 0x989680 ;  /* 0x009896800000895d */ /* 0x004fea0003900000 */
[----:B------:R-:W2:Y:S02]  /*9540*/  @!P0 SYNCS.PHASECHK.TRANS64 P0, [R0+URZ], R3 ;  /* 0x00000003000085a7 */ /* 0x000ea400080010ff */
[----:B--2---:R-:W-:Y:S05]  /*9550*/  @!P0 BRA `(.L_x_185) ;  /* 0xfffffffc00f08947 */ /* 0x004fea000383ffff */
[----:B------:R-:W-:Y:S05]  /*9560*/  BRA `(.L_x_186) ;  /* 0xffffffa400907947 */ /* 0x000fea000383ffff */
.L_x_60:
[----:B------:R-:W-:-:S07]  /*9570*/  MOV R0, UR5 ;  /* 0x0000000500007c02 */ /* 0x000fce0008000f00 */
.L_x_187:
[----:B-1----:R1:W2:Y:S02]  /*9580*/  SYNCS.PHASECHK.TRANS64.TRYWAIT P0, [R0+URZ], R3 ;  /* 0x00000003000075a7 */ /* 0x0022a400080011ff */
[----:B--2---:R-:W-:Y:S05]  /*9590*/  @!P0 NANOSLEEP.SYNCS 0x989680 ;  /* 0x009896800000895d */ /* 0x004fea0003900000 */
[----:B------:R-:W2:Y:S02]  /*95a0*/  @!P0 SYNCS.PHASECHK.TRANS64 P0, [R0+URZ], R3 ;  /* 0x00000003000085a7 */ /* 0x000ea400080010ff */
[----:B--2---:R-:W-:Y:S05]  /*95b0*/  @!P0 BRA `(.L_x_187) ;  /* 0xfffffffc00f08947 */ /* 0x004fea000383ffff */
[----:B------:R-:W-:Y:S05]  /*95c0*/  BRA `(.L_x_188) ;  /* 0xffffffa4009c7947 */ /* 0x000fea000383ffff */
.L_x_61:
[----:B------:R-:W-:-:S07]  /*95d0*/  MOV R0, UR5 ;  /* 0x0000000500007c02 */ /* 0x000fce0008000f00 */
.L_x_189:
[----:B-1----:R1:W2:Y:S02]  /*95e0*/  SYNCS.PHASECHK.TRANS64.TRYWAIT P0, [R0+URZ], R3 ;  /* 0x00000003000075a7 */ /* 0x0022a400080011ff */
[----:B--2---:R-:W-:Y:S05]  /*95f0*/  @!P0 NANOSLEEP.SYNCS 0x989680 ;  /* 0x009896800000895d */ /* 0x004fea0003900000 */
[----:B------:R-:W2:Y:S02]  /*9600*/  @!P0 SYNCS.PHASECHK.TRANS64 P0, [R0+URZ], R3 ;  /* 0x00000003000085a7 */ /* 0x000ea400080010ff */
[----:B--2---:R-:W-:Y:S05]  /*9610*/  @!P0 BRA `(.L_x_189) ;  /* 0xfffffffc00f08947 */ /* 0x004fea000383ffff */
[----:B------:R-:W-:Y:S05]  /*9620*/  BRA `(.L_x_190) ;  /* 0xffffffa400a87947 */ /* 0x000fea000383ffff */
.L_x_62:
[----:B------:R-:W-:-:S07]  /*9630*/  MOV R0, UR5 ;  /* 0x0000000500007c02 */ /* 0x000fce0008000f00 */
.L_x_191:
[----:B-1----:R1:W2:Y:S02]  /*9640*/  SYNCS.PHASECHK.TRANS64.TRYWAIT P0, [R0+URZ], R3 ;  /* 0x00000003000075a7 */ /* 0x0022a400080011ff */
[----:B--2---:R-:W-:Y:S05]  /*9650*/  @!P0 NANOSLEEP.SYNCS 0x989680 ;  /* 0x009896800000895d */ /* 0x004fea0003900000 */
[----:B------:R-:W2:Y:S02]  /*9660*/  @!P0 SYNCS.PHASECHK.TRANS64 P0, [R0+URZ], R3 ;  /* 0x00000003000085a7 */ /* 0x000ea400080010ff */
[----:B--2---:R-:W-:Y:S05]  /*9670*/  @!P0 BRA `(.L_x_191) ;  /* 0xfffffffc00f08947 */ /* 0x004fea000383ffff */
[----:B------:R-:W-:Y:S05]  /*9680*/  BRA `(.L_x_192) ;  /* 0xffffffa400b47947 */ /* 0x000fea000383ffff */
.L_x_63:
[----:B------:R-:W-:-:S07]  /*9690*/  MOV R0, UR5 ;  /* 0x0000000500007c02 */ /* 0x000fce0008000f00 */
.L_x_193:
[----:B-1----:R1:W2:Y:S02]  /*96a0*/  SYNCS.PHASECHK.TRANS64.TRYWAIT P0, [R0+URZ], R3 ;  /* 0x00000003000075a7 */ /* 0x0022a400080011ff */
[----:B--2---:R-:W-:Y:S05]  /*96b0*/  @!P0 NANOSLEEP.SYNCS 0x989680 ;  /* 0x009896800000895d */ /* 0x004fea0003900000 */
[----:B------:R-:W2:Y:S02]  /*96c0*/  @!P0 SYNCS.PHASECHK.TRANS64 P0, [R0+URZ], R3 ;  /* 0x00000003000085a7 */ /* 0x000ea400080010ff */
[----:B--2---:R-:W-:Y:S05]  /*96d0*/  @!P0 BRA `(.L_x_193) ;  /* 0xfffffffc00f08947 */ /* 0x004fea000383ffff */
[----:B------:R-:W-:Y:S05]  /*96e0*/  BRA `(.L_x_194) ;  /* 0xffffffa400c07947 */ /* 0x000fea000383ffff */
.L_x_64:
[----:B------:R-:W-:-:S07]  /*96f0*/  MOV R0, UR5 ;  /* 0x0000000500007c02 */ /* 0x000fce0008000f00 */
.L_x_195:
[----:B-1----:R1:W2:Y:S02]  /*9700*/  SYNCS.PHASECHK.TRANS64.TRYWAIT P0, [R0+URZ], R3 ;  /* 0x00000003000075a7 */ /* 0x0022a400080011ff */
[----:B--2---:R-:W-:Y:S05]  /*9710*/  @!P0 NANOSLEEP.SYNCS 0x989680 ;  /* 0x009896800000895d */ /* 0x004fea0003900000 */
[----:B------:R-:W2:Y:S02]  /*9720*/  @!P0 SYNCS.PHASECHK.TRANS64 P0, [R0+URZ], R3 ;  /* 0x00000003000085a7 */ /* 0x000ea400080010ff */
[----:B--2---:R-:W-:Y:S05]  /*9730*/  @!P0 BRA `(.L_x_195) ;  /* 0xfffffffc00f08947 */ /* 0x004fea000383ffff */
[----:B------:R-:W-:Y:S05]  /*9740*/  BRA `(.L_x_196) ;  /* 0xffffffa400cc7947 */ /* 0x000fea000383ffff */
.L_x_65:
[----:B------:R-:W-:-:S07]  /*9750*/  MOV R0, UR5 ;  /* 0x0000000500007c02 */ /* 0x000fce0008000f00 */
.L_x_197:
[----:B-1----:R1:W2:Y:S02]  /*9760*/  SYNCS.PHASECHK.TRANS64.TRYWAIT P0, [R0+URZ], R3 ;  /* 0x00000003000075a7 */ /* 0x0022a400080011ff */
[----:B--2---:R-:W-:Y:S05]  /*9770*/  @!P0 NANOSLEEP.SYNCS 0x989680 ;  /* 0x009896800000895d */ /* 0x004fea0003900000 */
[----:B------:R-:W2:Y:S02]  /*9780*/  @!P0 SYNCS.PHASECHK.TRANS64 P0, [R0+URZ], R3 ;  /* 0x00000003000085a7 */ /* 0x000ea400080010ff */
[----:B--2---:R-:W-:Y:S05]  /*9790*/  @!P0 BRA `(.L_x_197) ;  /* 0xfffffffc00f08947 */ /* 0x004fea000383ffff */
[----:B------:R-:W-:Y:S05]  /*97a0*/  BRA `(.L_x_198) ;  /* 0xffffffa400d87947 */ /* 0x000fea000383ffff */
.L_x_66:
[----:B------:R-:W-:-:S07]  /*97b0*/  MOV R0, UR5 ;  /* 0x0000000500007c02 */ /* 0x000fce0008000f00 */
.L_x_199:
[----:B-1----:R1:W2:Y:S02]  /*97c0*/  SYNCS.PHASECHK.TRANS64.TRYWAIT P0, [R0+URZ], R3 ;  /* 0x00000003000075a7 */ /* 0x0022a400080011ff */
[----:B--2---:R-:W-:Y:S05]  /*97d0*/  @!P0 NANOSLEEP.SYNCS 0x989680 ;  /* 0x009896800000895d */ /* 0x004fea0003900000 */
[----:B------:R-:W2:Y:S02]  /*97e0*/  @!P0 SYNCS.PHASECHK.TRANS64 P0, [R0+URZ], R3 ;  /* 0x00000003000085a7 */ /* 0x000ea400080010ff */
[----:B--2---:R-:W-:Y:S05]  /*97f0*/  @!P0 BRA `(.L_x_199) ;  /* 0xfffffffc00f08947 */ /* 0x004fea000383ffff */
[----:B------:R-:W-:Y:S05]  /*9800*/  BRA `(.L_x_200) ;  /* 0xffffffa400e47947 */ /* 0x000fea000383ffff */
.L_x_67:
[----:B------:R-:W-:-:S07]  /*9810*/  MOV R0, UR5 ;  /* 0x0000000500007c02 */ /* 0x000fce0008000f00 */
.L_x_201:
[----:B-1----:R1:W2:Y:S02]  /*9820*/  SYNCS.PHASECHK.TRANS64.TRYWAIT P0, [R0+URZ], R3 ;  /* 0x00000003000075a7 */ /* 0x0022a400080011ff */
[----:B--2---:R-:W-:Y:S05]  /*9830*/  @!P0 NANOSLEEP.SYNCS 0x989680 ;  /* 0x009896800000895d */ /* 0x004fea0003900000 */
[----:B------:R-:W2:Y:S02]  /*9840*/  @!P0 SYNCS.PHASECHK.TRANS64 P0, [R0+URZ], R3 ;  /* 0x00000003000085a7 */ /* 0x000ea400080010ff */
[----:B--2---:R-:W-:Y:S05]  /*9850*/  @!P0 BRA `(.L_x_201) ;  /* 0xfffffffc00f08947 */ /* 0x004fea000383ffff */
[----:B------:R-:W-:Y:S05]  /*9860*/  BRA `(.L_x_202) ;  /* 0xffffffa400f07947 */ /* 0x000fea000383ffff */
.L_x_68:
[----:B------:R-:W-:-:S07]  /*9870*/  MOV R0, UR5 ;  /* 0x0000000500007c02 */ /* 0x000fce0008000f00 */
.L_x_203:
[----:B-1----:R1:W2:Y:S02]  /*9880*/  SYNCS.PHASECHK.TRANS64.TRYWAIT P0, [R0+URZ], R3 ;  /* 0x00000003000075a7 */ /* 0x0022a400080011ff */
[----:B--2---:R-:W-:Y:S05]  /*9890*/  @!P0 NANOSLEEP.SYNCS 0x989680 ;  /* 0x009896800000895d */ /* 0x004fea0003900000 */
[----:B------:R-:W2:Y:S02]  /*98a0*/  @!P0 SYNCS.PHASECHK.TRANS64 P0, [R0+URZ], R3 ;  /* 0x00000003000085a7 */ /* 0x000ea400080010ff */
[----:B--2---:R-:W-:Y:S05]  /*98b0*/  @!P0 BRA `(.L_x_203) ;  /* 0xfffffffc00f08947 */ /* 0x004fea000383ffff */
[----:B------:R-:W-:Y:S05]  /*98c0*/  BRA `(.L_x_204) ;  /* 0xffffffa400fc7947 */ /* 0x000fea000383ffff */
.L_x_69:
[----:B------:R-:W-:-:S07]  /*98d0*/  MOV R0, UR5 ;  /* 0x0000000500007c02 */ /* 0x000fce0008000f00 */
.L_x_205:
[----:B-1----:R1:W2:Y:S02]  /*98e0*/  SYNCS.PHASECHK.TRANS64.TRYWAIT P0, [R0+URZ], R3 ;  /* 0x00000003000075a7 */ /* 0x0022a400080011ff */
[----:B--2---:R-:W-:Y:S05]  /*98f0*/  @!P0 NANOSLEEP.SYNCS 0x989680 ;  /* 0x009896800000895d */ /* 0x004fea0003900000 */
[----:B------:R-:W2:Y:S02]  /*9900*/  @!P0 SYNCS.PHASECHK.TRANS64 P0, [R0+URZ], R3 ;  /* 0x00000003000085a7 */ /* 0x000ea400080010ff */
[----:B--2---:R-:W-:Y:S05]  /*9910*/  @!P0 BRA `(.L_x_205) ;  /* 0xfffffffc00f08947 */ /* 0x004fea000383ffff */
[----:B------:R-:W-:Y:S05]  /*9920*/  BRA `(.L_x_206) ;  /* 0xffffffa800087947 */ /* 0x000fea000383ffff */
.L_x_70:
[----:B------:R-:W-:-:S07]  /*9930*/  MOV R0, UR5 ;  /* 0x0000000500007c02 */ /* 0x000fce0008000f00 */
.L_x_207:
[----:B-1----:R1:W2:Y:S02]  /*9940*/  SYNCS.PHASECHK.TRANS64.TRYWAIT P0, [R0+URZ], R3 ;  /* 0x00000003000075a7 */ /* 0x0022a400080011ff */
[----:B--2---:R-:W-:Y:S05]  /*9950*/  @!P0 NANOSLEEP.SYNCS 0x989680 ;  /* 0x009896800000895d */ /* 0x004fea0003900000 */
[----:B------:R-:W2:Y:S02]  /*9960*/  @!P0 SYNCS.PHASECHK.TRANS64 P0, [R0+URZ], R3 ;  /* 0x00000003000085a7 */ /* 0x000ea400080010ff */
[----:B--2---:R-:W-:Y:S05]  /*9970*/  @!P0 BRA `(.L_x_207) ;  /* 0xfffffffc00f08947 */ /* 0x004fea000383ffff */
[----:B------:R-:W-:Y:S05]  /*9980*/  BRA `(.L_x_208) ;  /* 0xffffffa800147947 */ /* 0x000fea000383ffff */
.L_x_71:
[----:B------:R-:W-:-:S07]  /*9990*/  MOV R0, UR5 ;  /* 0x0000000500007c02 */ /* 0x000fce0008000f00 */
.L_x_209:
[----:B-1----:R1:W2:Y:S02]  /*99a0*/  SYNCS.PHASECHK.TRANS64.TRYWAIT P0, [R0+URZ], R3 ;  /* 0x00000003000075a7 */ /* 0x0022a400080011ff */
[----:B--2---:R-:W-:Y:S05]  /*99b0*/  @!P0 NANOSLEEP.SYNCS 0x989680 ;  /* 0x009896800000895d */ /* 0x004fea0003900000 */
[----:B------:R-:W2:Y:S02]  /*99c0*/  @!P0 SYNCS.PHASECHK.TRANS64 P0, [R0+URZ], R3 ;  /* 0x00000003000085a7 */ /* 0x000ea400080010ff */
[----:B--2---:R-:W-:Y:S05]  /*99d0*/  @!P0 BRA `(.L_x_209) ;  /* 0xfffffffc00f08947 */ /* 0x004fea000383ffff */
[----:B------:R-:W-:Y:S05]  /*99e0*/  BRA `(.L_x_210) ;  /* 0xffffffa800207947 */ /* 0x000fea000383ffff */
.L_x_72:
[----:B------:R-:W-:-:S07]  /*99f0*/  MOV R0, UR5 ;  /* 0x0000000500007c02 */ /* 0x000fce0008000f00 */
.L_x_211:
[----:B-1----:R1:W2:Y:S02]  /*9a00*/  SYNCS.PHASECHK.TRANS64.TRYWAIT P0, [R0+URZ], R3 ;  /* 0x00000003000075a7 */ /* 0x0022a400080011ff */
[----:B--2---:R-:W-:Y:S05]  /*9a10*/  @!P0 NANOSLEEP.SYNCS 0x989680 ;  /* 0x009896800000895d */ /* 0x004fea0003900000 */
[----:B------:R-:W2:Y:S02]  /*9a20*/  @!P0 SYNCS.PHASECHK.TRANS64 P0, [R0+URZ], R3 ;  /* 0x00000003000085a7 */ /* 0x000ea400080010ff */
[----:B--2---:R-:W-:Y:S05]  /*9a30*/  @!P0 BRA `(.L_x_211) ;  /* 0xfffffffc00f08947 */ /* 0x004fea000383ffff */
[----:B------:R-:W-:Y:S05]  /*9a40*/  BRA `(.L_x_212) ;  /* 0xffffffa8002c7947 */ /* 0x000fea000383ffff */
.L_x_73:
[----:B------:R-:W-:-:S07]  /*9a50*/  MOV R0, UR5 ;  /* 0x0000000500007c02 */ /* 0x000fce0008000f00 */
.L_x_213:
[----:B-1----:R1:W2:Y:S02]  /*9a60*/  SYNCS.PHASECHK.TRANS64.TRYWAIT P0, [R0+URZ], R3 ;  /* 0x00000003000075a7 */ /* 0x0022a400080011ff */
[----:B--2---:R-:W-:Y:S05]  /*9a70*/  @!P0 NANOSLEEP.SYNCS 0x989680 ;  /* 0x009896800000895d */ /* 0x004fea0003900000 */
[----:B------:R-:W2:Y:S02]  /*9a80*/  @!P0 SYNCS.PHASECHK.TRANS64 P0, [R0+URZ], R3 ;  /* 0x00000003000085a7 */ /* 0x000ea400080010ff */
[----:B--2---:R-:W-:Y:S05]  /*9a90*/  @!P0 BRA `(.L_x_213) ;  /* 0xfffffffc00f08947 */ /* 0x004fea000383ffff */
[----:B------:R-:W-:Y:S05]  /*9aa0*/  BRA `(.L_x_214) ;  /* 0xffffffa800387947 */ /* 0x000fea000383ffff */
.L_x_74:
[----:B------:R-:W-:-:S07]  /*9ab0*/  MOV R0, UR5 ;  /* 0x0000000500007c02 */ /* 0x000fce0008000f00 */
.L_x_215:
[----:B-1----:R1:W2:Y:S02]  /*9ac0*/  SYNCS.PHASECHK.TRANS64.TRYWAIT P0, [R0+URZ], R3 ;  /* 0x00000003000075a7 */ /* 0x0022a400080011ff */
[----:B--2---:R-:W-:Y:S05]  /*9ad0*/  @!P0 NANOSLEEP.SYNCS 0x989680 ;  /* 0x009896800000895d */ /* 0x004fea0003900000 */
[----:B------:R-:W2:Y:S02]  /*9ae0*/  @!P0 SYNCS.PHASECHK.TRANS64 P0, [R0+URZ], R3 ;  /* 0x00000003000085a7 */ /* 0x000ea400080010ff */
[----:B--2---:R-:W-:Y:S05]  /*9af0*/  @!P0 BRA `(.L_x_215) ;  /* 0xfffffffc00f08947 */ /* 0x004fea000383ffff */
[----:B------:R-:W-:Y:S05]  /*9b00*/  BRA `(.L_x_216) ;  /* 0xffffffa800447947 */ /* 0x000fea000383ffff */
.L_x_75:
[----:B------:R-:W-:-:S07]  /*9b10*/  MOV R0, UR5 ;  /* 0x0000000500007c02 */ /* 0x000fce0008000f00 */
.L_x_217:
[----:B-1----:R1:W2:Y:S02]  /*9b20*/  SYNCS.PHASECHK.TRANS64.TRYWAIT P0, [R0+URZ], R3 ;  /* 0x00000003000075a7 */ /* 0x0022a400080011ff */
[----:B--2---:R-:W-:Y:S05]  /*9b30*/  @!P0 NANOSLEEP.SYNCS 0x989680 ;  /* 0x009896800000895d */ /* 0x004fea0003900000 */
[----:B------:R-:W2:Y:S02]  /*9b40*/  @!P0 SYNCS.PHASECHK.TRANS64 P0, [R0+URZ], R3 ;  /* 0x00000003000085a7 */ /* 0x000ea400080010ff */
[----:B--2---:R-:W-:Y:S05]  /*9b50*/  @!P0 BRA `(.L_x_217) ;  /* 0xfffffffc00f08947 */ /* 0x004fea000383ffff */
[----:B------:R-:W-:Y:S05]  /*9b60*/  BRA `(.L_x_218) ;  /* 0xffffffa800507947 */ /* 0x000fea000383ffff */
.L_x_76:
[----:B------:R-:W-:-:S07]  /*9b70*/  MOV R0, UR5 ;  /* 0x0000000500007c02 */ /* 0x000fce0008000f00 */
.L_x_219:
[----:B-1----:R1:W2:Y:S02]  /*9b80*/  SYNCS.PHASECHK.TRANS64.TRYWAIT P0, [R0+URZ], R3 ;  /* 0x00000003000075a7 */ /* 0x0022a400080011ff */
[----:B--2---:R-:W-:Y:S05]  /*9b90*/  @!P0 NANOSLEEP.SYNCS 0x989680 ;  /* 0x009896800000895d */ /* 0x004fea0003900000 */
[----:B------:R-:W2:Y:S02]  /*9ba0*/  @!P0 SYNCS.PHASECHK.TRANS64 P0, [R0+URZ], R3 ;  /* 0x00000003000085a7 */ /* 0x000ea400080010ff */
[----:B--2---:R-:W-:Y:S05]  /*9bb0*/  @!P0 BRA `(.L_x_219) ;  /* 0xfffffffc00f08947 */ /* 0x004fea000383ffff */
[----:B------:R-:W-:Y:S05]  /*9bc0*/  BRA `(.L_x_220) ;  /* 0xffffffa8005c7947 */ /* 0x000fea000383ffff */
.L_x_77:
[----:B------:R-:W-:-:S07]  /*9bd0*/  MOV R0, UR5 ;  /* 0x0000000500007c02 */ /* 0x000fce0008000f00 */
.L_x_221:
[----:B-1----:R1:W2:Y:S02]  /*9be0*/  SYNCS.PHASECHK.TRANS64.TRYWAIT P0, [R0+URZ], R3 ;  /* 0x00000003000075a7 */ /* 0x0022a400080011ff */
[----:B--2---:R-:W-:Y:S05]  /*9bf0*/  @!P0 NANOSLEEP.SYNCS 0x989680 ;  /* 0x009896800000895d */ /* 0x004fea0003900000 */
[----:B------:R-:W2:Y:S02]  /*9c00*/  @!P0 SYNCS.PHASECHK.TRANS64 P0, [R0+URZ], R3 ;  /* 0x00000003000085a7 */ /* 0x000ea400080010ff */
[----:B--2---:R-:W-:Y:S05]  /*9c10*/  @!P0 BRA `(.L_x_221) ;  /* 0xfffffffc00f08947 */ /* 0x004fea000383ffff */
[----:B------:R-:W-:Y:S05]  /*9c20*/  BRA `(.L_x_222) ;  /* 0xffffffa800687947 */ /* 0x000fea000383ffff */
.L_x_78:
[----:B------:R-:W-:-:S07]  /*9c30*/  MOV R0, UR5 ;  /* 0x0000000500007c02 */ /* 0x000fce0008000f00 */
.L_x_223:
[----:B-1----:R1:W2:Y:S02]  /*9c40*/  SYNCS.PHASECHK.TRANS64.TRYWAIT P0, [R0+URZ], R3 ;  /* 0x00000003000075a7 */ /* 0x0022a400080011ff */
[----:B--2---:R-:W-:Y:S05]  /*9c50*/  @!P0 NANOSLEEP.SYNCS 0x989680 ;  /* 0x009896800000895d */ /* 0x004fea0003900000 */
[----:B------:R-:W2:Y:S02]  /*9c60*/  @!P0 SYNCS.PHASECHK.TRANS64 P0, [R0+URZ], R3 ;  /* 0x00000003000085a7 */ /* 0x000ea400080010ff */
[----:B--2---:R-:W-:Y:S05]  /*9c70*/  @!P0 BRA `(.L_x_223) ;  /* 0xfffffffc00f08947 */ /* 0x004fea000383ffff */
[----:B------:R-:W-:Y:S05]  /*9c80*/  BRA `(.L_x_224) ;  /* 0xffffffa800747947 */ /* 0x000fea000383ffff */
.L_x_79:
[----:B------:R-:W-:-:S07]  /*9c90*/  MOV R0, UR5 ;  /* 0x0000000500007c02 */ /* 0x000fce0008000f00 */
.L_x_225:
[----:B-1----:R1:W2:Y:S02]  /*9ca0*/  SYNCS.PHASECHK.TRANS64.TRYWAIT P0, [R0+URZ], R3 ;  /* 0x00000003000075a7 */ /* 0x0022a400080011ff */
[----:B--2---:R-:W-:Y:S05]  /*9cb0*/  @!P0 NANOSLEEP.SYNCS 0x989680 ;  /* 0x009896800000895d */ /* 0x004fea0003900000 */
[----:B------:R-:W2:Y:S02]  /*9cc0*/  @!P0 SYNCS.PHASECHK.TRANS64 P0, [R0+URZ], R3 ;  /* 0x00000003000085a7 */ /* 0x000ea400080010ff */
[----:B--2---:R-:W-:Y:S05]  /*9cd0*/  @!P0 BRA `(.L_x_225) ;  /* 0xfffffffc00f08947 */ /* 0x004fea000383ffff */
[----:B------:R-:W-:Y:S05]  /*9ce0*/  BRA `(.L_x_226) ;  /* 0xffffffa800807947 */ /* 0x000fea000383ffff */
.L_x_80:
[----:B------:R-:W-:-:S07]  /*9cf0*/  MOV R0, UR5 ;  /* 0x0000000500007c02 */ /* 0x000fce0008000f00 */
.L_x_227:
[----:B-1----:R1:W2:Y:S02]  /*9d00*/  SYNCS.PHASECHK.TRANS64.TRYWAIT P0, [R0+URZ], R3 ;  /* 0x00000003000075a7 */ /* 0x0022a400080011ff */
[----:B--2---:R-:W-:Y:S05]  /*9d10*/  @!P0 NANOSLEEP.SYNCS 0x989680 ;  /* 0x009896800000895d */ /* 0x004fea0003900000 */
[----:B------:R-:W2:Y:S02]  /*9d20*/  @!P0 SYNCS.PHASECHK.TRANS64 P0, [R0+URZ], R3 ;  /* 0x00000003000085a7 */ /* 0x000ea400080010ff */
[----:B--2---:R-:W-:Y:S05]  /*9d30*/  @!P0 BRA `(.L_x_227) ;  /* 0xfffffffc00f08947 */ /* 0x004fea000383ffff */
[----:B------:R-:W-:Y:S05]  /*9d40*/  BRA `(.L_x_228) ;  /* 0xffffffa8008c7947 */ /* 0x000fea000383ffff */
.L_x_81:
[----:B------:R-:W-:-:S07]  /*9d50*/  MOV R0, UR5 ;  /* 0x0000000500007c02 */ /* 0x000fce0008000f00 */
.L_x_229:
[----:B-1----:R1:W2:Y:S02]  /*9d60*/  SYNCS.PHASECHK.TRANS64.TRYWAIT P0, [R0+URZ], R3 ;  /* 0x00000003000075a7 */ /* 0x0022a400080011ff */
[----:B--2---:R-:W-:Y:S05]  /*9d70*/  @!P0 NANOSLEEP.SYNCS 0x989680 ;  /* 0x009896800000895d */ /* 0x004fea0003900000 */
[----:B------:R-:W2:Y:S02]  /*9d80*/  @!P0 SYNCS.PHASECHK.TRANS64 P0, [R0+URZ], R3 ;  /* 0x00000003000085a7 */ /* 0x000ea400080010ff */
[----:B--2---:R-:W-:Y:S05]  /*9d90*/  @!P0 BRA `(.L_x_229) ;  /* 0xfffffffc00f08947 */ /* 0x004fea000383ffff */
[----:B------:R-:W-:Y:S05]  /*9da0*/  BRA `(.L_x_230) ;  /* 0xffffffa800987947 */ /* 0x000fea000383ffff */
.L_x_82:
[----:B------:R-:W-:-:S07]  /*9db0*/  MOV R0, UR5 ;  /* 0x0000000500007c02 */ /* 0x000fce0008000f00 */
.L_x_231:
[----:B-1----:R1:W2:Y:S02]  /*9dc0*/  SYNCS.PHASECHK.TRANS64.TRYWAIT P0, [R0+URZ], R3 ;  /* 0x00000003000075a7 */ /* 0x0022a400080011ff */
[----:B--2---:R-:W-:Y:S05]  /*9dd0*/  @!P0 NANOSLEEP.SYNCS 0x989680 ;  /* 0x009896800000895d */ /* 0x004fea0003900000 */
[----:B------:R-:W2:Y:S02]  /*9de0*/  @!P0 SYNCS.PHASECHK.TRANS64 P0, [R0+URZ], R3 ;  /* 0x00000003000085a7 */ /* 0x000ea400080010ff */
[----:B--2---:R-:W-:Y:S05]  /*9df0*/  @!P0 BRA `(.L_x_231) ;  /* 0xfffffffc00f08947 */ /* 0x004fea000383ffff */
[----:B------:R-:W-:Y:S05]  /*9e00*/  BRA `(.L_x_232) ;  /* 0xffffffa800a47947 */ /* 0x000fea000383ffff */
.L_x_83:
[----:B------:R-:W-:-:S07]  /*9e10*/  MOV R0, UR5 ;  /* 0x0000000500007c02 */ /* 0x000fce0008000f00 */
.L_x_233:
[----:B-1----:R1:W2:Y:S02]  /*9e20*/  SYNCS.PHASECHK.TRANS64.TRYWAIT P0, [R0+URZ], R3 ;  /* 0x00000003000075a7 */ /* 0x0022a400080011ff */
[----:B--2---:R-:W-:Y:S05]  /*9e30*/  @!P0 NANOSLEEP.SYNCS 0x989680 ;  /* 0x009896800000895d */ /* 0x004fea0003900000 */
[----:B------:R-:W2:Y:S02]  /*9e40*/  @!P0 SYNCS.PHASECHK.TRANS64 P0, [R0+URZ], R3 ;  /* 0x00000003000085a7 */ /* 0x000ea400080010ff */
[----:B--2---:R-:W-:Y:S05]  /*9e50*/  @!P0 BRA `(.L_x_233) ;  /* 0xfffffffc00f08947 */ /* 0x004fea000383ffff */
[----:B------:R-:W-:Y:S05]  /*9e60*/  BRA `(.L_x_234) ;  /* 0xffffffa800b07947 */ /* 0x000fea000383ffff */
.L_x_84:
[----:B------:R-:W-:-:S07]  /*9e70*/  MOV R0, UR5 ;  /* 0x0000000500007c02 */ /* 0x000fce0008000f00 */
.L_x_235:
[----:B-1----:R1:W2:Y:S02]  /*9e80*/  SYNCS.PHASECHK.TRANS64.TRYWAIT P0, [R0+URZ], R3 ;  /* 0x00000003000075a7 */ /* 0x0022a400080011ff */
[----:B--2---:R-:W-:Y:S05]  /*9e90*/  @!P0 NANOSLEEP.SYNCS 0x989680 ;  /* 0x009896800000895d */ /* 0x004fea0003900000 */
[----:B------:R-:W2:Y:S02]  /*9ea0*/  @!P0 SYNCS.PHASECHK.TRANS64 P0, [R0+URZ], R3 ;  /* 0x00000003000085a7 */ /* 0x000ea400080010ff */
[----:B--2---:R-:W-:Y:S05]  /*9eb0*/  @!P0 BRA `(.L_x_235) ;  /* 0xfffffffc00f08947 */ /* 0x004fea000383ffff */
[----:B------:R-:W-:Y:S05]  /*9ec0*/  BRA `(.L_x_236) ;  /* 0xffffffa800bc7947 */ /* 0x000fea000383ffff */
.L_x_85:
[----:B------:R-:W-:-:S07]  /*9ed0*/  MOV R0, UR5 ;  /* 0x0000000500007c02 */ /* 0x000fce0008000f00 */
.L_x_237:
[----:B-1----:R1:W2:Y:S02]  /*9ee0*/  SYNCS.PHASECHK.TRANS64.TRYWAIT P0, [R0+URZ], R3 ;  /* 0x00000003000075a7 */ /* 0x0022a400080011ff */
[----:B--2---:R-:W-:Y:S05]  /*9ef0*/  @!P0 NANOSLEEP.SYNCS 0x989680 ;  /* 0x009896800000895d */ /* 0x004fea0003900000 */
[----:B------:R-:W2:Y:S02]  /*9f00*/  @!P0 SYNCS.PHASECHK.TRANS64 P0, [R0+URZ], R3 ;  /* 0x00000003000085a7 */ /* 0x000ea400080010ff */
[----:B--2---:R-:W-:Y:S05]  /*9f10*/  @!P0 BRA `(.L_x_237) ;  /* 0xfffffffc00f08947 */ /* 0x004fea000383ffff */
[----:B------:R-:W-:Y:S05]  /*9f20*/  BRA `(.L_x_238) ;  /* 0xffffffa800c87947 */ /* 0x000fea000383ffff */
.L_x_86:
[----:B------:R-:W-:-:S07]  /*9f30*/  MOV R0, UR5 ;  /* 0x0000000500007c02 */ /* 0x000fce0008000f00 */
.L_x_239:
[----:B-1----:R1:W2:Y:S02]  /*9f40*/  SYNCS.PHASECHK.TRANS64.TRYWAIT P0, [R0+URZ], R3 ;  /* 0x00000003000075a7 */ /* 0x0022a400080011ff */
[----:B--2---:R-:W-:Y:S05]  /*9f50*/  @!P0 NANOSLEEP.SYNCS 0x989680 ;  /* 0x009896800000895d */ /* 0x004fea0003900000 */
[----:B------:R-:W2:Y:S02]  /*9f60*/  @!P0 SYNCS.PHASECHK.TRANS64 P0, [R0+URZ], R3 ;  /* 0x00000003000085a7 */ /* 0x000ea400080010ff */
[----:B--2---:R-:W-:Y:S05]  /*9f70*/  @!P0 BRA `(.L_x_239) ;  /* 0xfffffffc00f08947 */ /* 0x004fea000383ffff */
[----:B------:R-:W-:Y:S05]  /*9f80*/  BRA `(.L_x_240) ;  /* 0xffffffa800d47947 */ /* 0x000fea000383ffff */
.L_x_87:
[----:B------:R-:W-:-:S07]  /*9f90*/  MOV R0, UR5 ;  /* 0x0000000500007c02 */ /* 0x000fce0008000f00 */
.L_x_241:
[----:B-1----:R1:W2:Y:S02]  /*9fa0*/  SYNCS.PHASECHK.TRANS64.TRYWAIT P0, [R0+URZ], R3 ;  /* 0x00000003000075a7 */ /* 0x0022a400080011ff */
[----:B--2---:R-:W-:Y:S05]  /*9fb0*/  @!P0 NANOSLEEP.SYNCS 0x989680 ;  /* 0x009896800000895d */ /* 0x004fea0003900000 */
[----:B------:R-:W2:Y:S02]  /*9fc0*/  @!P0 SYNCS.PHASECHK.TRANS64 P0, [R0+URZ], R3 ;  /* 0x00000003000085a7 */ /* 0x000ea400080010ff */
[----:B--2---:R-:W-:Y:S05]  /*9fd0*/  @!P0 BRA `(.L_x_241) ;  /* 0xfffffffc00f08947 */ /* 0x004fea000383ffff */
[----:B------:R-:W-:Y:S05]  /*9fe0*/  BRA `(.L_x_242) ;  /* 0xffffffa800e07947 */ /* 0x000fea000383ffff */
.L_x_88:
[----:B------:R-:W-:-:S07]  /*9ff0*/  MOV R0, UR5 ;  /* 0x0000000500007c02 */ /* 0x000fce0008000f00 */
.L_x_243:
[----:B-1----:R1:W2:Y:S02]  /*a000*/  SYNCS.PHASECHK.TRANS64.TRYWAIT P0, [R0+URZ], R3 ;  /* 0x00000003000075a7 */ /* 0x0022a400080011ff */
[----:B--2---:R-:W-:Y:S05]  /*a010*/  @!P0 NANOSLEEP.SYNCS 0x989680 ;  /* 0x009896800000895d */ /* 0x004fea0003900000 */
[----:B------:R-:W2:Y:S02]  /*a020*/  @!P0 SYNCS.PHASECHK.TRANS64 P0, [R0+URZ], R3 ;  /* 0x00000003000085a7 */ /* 0x000ea400080010ff */
[----:B--2---:R-:W-:Y:S05]  /*a030*/  @!P0 BRA `(.L_x_243) ;  /* 0xfffffffc00f08947 */ /* 0x004fea000383ffff */
[----:B------:R-:W-:Y:S05]  /*a040*/  BRA `(.L_x_244) ;  /* 0xffffffa800ec7947 */ /* 0x000fea000383ffff */
.L_x_89:
[----:B------:R-:W-:-:S07]  /*a050*/  MOV R0, UR5 ;  /* 0x0000000500007c02 */ /* 0x000fce0008000f00 */
.L_x_245:
[----:B-1----:R1:W2:Y:S02]  /*a060*/  SYNCS.PHASECHK.TRANS64.TRYWAIT P0, [R0+URZ], R3 ;  /* 0x00000003000075a7 */ /* 0x0022a400080011ff */
[----:B--2---:R-:W-:Y:S05]  /*a070*/  @!P0 NANOSLEEP.SYNCS 0x989680 ;  /* 0x009896800000895d */ /* 0x004fea0003900000 */
[----:B------:R-:W2:Y:S02]  /*a080*/  @!P0 SYNCS.PHASECHK.TRANS64 P0, [R0+URZ], R3 ;  /* 0x00000003000085a7 */ /* 0x000ea400080010ff */
[----:B--2---:R-:W-:Y:S05]  /*a090*/  @!P0 BRA `(.L_x_245) ;  /* 0xfffffffc00f08947 */ /* 0x004fea000383ffff */
[----:B------:R-:W-:Y:S05]  /*a0a0*/  BRA `(.L_x_246) ;  /* 0xffffffa800f87947 */ /* 0x000fea000383ffff */
.L_x_90:
[----:B------:R-:W-:-:S07]  /*a0b0*/  MOV R0, UR5 ;  /* 0x0000000500007c02 */ /* 0x000fce0008000f00 */
.L_x_247:
[----:B-1----:R1:W2:Y:S02]  /*a0c0*/  SYNCS.PHASECHK.TRANS64.TRYWAIT P0, [R0+URZ], R3 ;  /* 0x00000003000075a7 */ /* 0x0022a400080011ff */
[----:B--2---:R-:W-:Y:S05]  /*a0d0*/  @!P0 NANOSLEEP.SYNCS 0x989680 ;  /* 0x009896800000895d */ /* 0x004fea0003900000 */
[----:B------:R-:W2:Y:S02]  /*a0e0*/  @!P0 SYNCS.PHASECHK.TRANS64 P0, [R0+URZ], R3 ;  /* 0x00000003000085a7 */ /* 0x000ea400080010ff */
[----:B--2---:R-:W-:Y:S05]  /*a0f0*/  @!P0 BRA `(.L_x_247) ;  /* 0xfffffffc00f08947 */ /* 0x004fea000383ffff */
[----:B------:R-:W-:Y:S05]  /*a100*/  BRA `(.L_x_248) ;  /* 0xffffffac00047947 */ /* 0x000fea000383ffff */
.L_x_91:
[----:B------:R-:W-:-:S07]  /*a110*/  MOV R0, UR5 ;  /* 0x0000000500007c02 */ /* 0x000fce0008000f00 */
.L_x_249:
[----:B-1----:R1:W2:Y:S02]  /*a120*/  SYNCS.PHASECHK.TRANS64.TRYWAIT P0, [R0+URZ], R3 ;  /* 0x00000003000075a7 */ /* 0x0022a400080011ff */
[----:B--2---:R-:W-:Y:S05]  /*a130*/  @!P0 NANOSLEEP.SYNCS 0x989680 ;  /* 0x009896800000895d */ /* 0x004fea0003900000 */
[----:B------:R-:W2:Y:S02]  /*a140*/  @!P0 SYNCS.PHASECHK.TRANS64 P0, [R0+URZ], R3 ;  /* 0x00000003000085a7 */ /* 0x000ea400080010ff */
[----:B--2---:R-:W-:Y:S05]  /*a150*/  @!P0 BRA `(.L_x_249) ;  /* 0xfffffffc00f08947 */ /* 0x004fea000383ffff */
[----:B------:R-:W-:Y:S05]  /*a160*/  BRA `(.L_x_250) ;  /* 0xffffffac00107947 */ /* 0x000fea000383ffff */
.L_x_92:
[----:B------:R-:W-:-:S07]  /*a170*/  MOV R0, UR5 ;  /* 0x0000000500007c02 */ /* 0x000fce0008000f00 */
.L_x_251:
[----:B-1----:R1:W2:Y:S02]  /*a180*/  SYNCS.PHASECHK.TRANS64.TRYWAIT P0, [R0+URZ], R3 ;  /* 0x00000003000075a7 */ /* 0x0022a400080011ff */
[----:B--2---:R-:W-:Y:S05]  /*a190*/  @!P0 NANOSLEEP.SYNCS 0x989680 ;  /* 0x009896800000895d */ /* 0x004fea0003900000 */
[----:B------:R-:W2:Y:S02]  /*a1a0*/  @!P0 SYNCS.PHASECHK.TRANS64 P0, [R0+URZ], R3 ;  /* 0x00000003000085a7 */ /* 0x000ea400080010ff */
[----:B--2---:R-:W-:Y:S05]  /*a1b0*/  @!P0 BRA `(.L_x_251) ;  /* 0xfffffffc00f08947 */ /* 0x004fea000383ffff */
[----:B------:R-:W-:Y:S05]  /*a1c0*/  BRA `(.L_x_252) ;  /* 0xffffffac001c7947 */ /* 0x000fea000383ffff */
.L_x_93:
[----:B------:R-:W-:-:S07]  /*a1d0*/  MOV R0, UR5 ;  /* 0x0000000500007c02 */ /* 0x000fce0008000f00 */
.L_x_253:
[----:B-1----:R1:W2:Y:S02]  /*a1e0*/  SYNCS.PHASECHK.TRANS64.TRYWAIT P0, [R0+URZ], R3 ;  /* 0x00000003000075a7 */ /* 0x0022a400080011ff */
[----:B--2---:R-:W-:Y:S05]  /*a1f0*/  @!P0 NANOSLEEP.SYNCS 0x989680 ;  /* 0x009896800000895d */ /* 0x004fea0003900000 */
[----:B------:R-:W2:Y:S02]  /*a200*/  @!P0 SYNCS.PHASECHK.TRANS64 P0, [R0+URZ], R3 ;  /* 0x00000003000085a7 */ /* 0x000ea400080010ff */
[----:B--2---:R-:W-:Y:S05]  /*a210*/  @!P0 BRA `(.L_x_253) ;  /* 0xfffffffc00f08947 */ /* 0x004fea000383ffff */
[----:B------:R-:W-:Y:S05]  /*a220*/  BRA `(.L_x_254) ;  /* 0xffffffac00287947 */ /* 0x000fea000383ffff */
.L_x_96:
[----:B------:R-:W-:-:S07]  /*a230*/  MOV R4, UR4 ;  /* 0x0000000400047c02 */ /* 0x000fce0008000f00 */
.L_x_255:
[----:B-1----:R1:W2:Y:S02]  /*a240*/  SYNCS.PHASECHK.TRANS64.TRYWAIT P1, [R4+URZ+0x388], R6 ;  /* 0x00038806040075a7 */ /* 0x0022a400080211ff */
[----:B--2---:R-:W-:Y:S05]  /*a250*/  @!P1 NANOSLEEP.SYNCS 0x989680 ;  /* 0x009896800000995d */ /* 0x004fea0003900000 */
[----:B------:R-:W2:Y:S02]  /*a260*/  @!P1 SYNCS.PHASECHK.TRANS64 P1, [R4+URZ+0x388], R6 ;  /* 0x00038806040095a7 */ /* 0x000ea400080210ff */
[----:B--2---:R-:W-:Y:S05]  /*a270*/  @!P1 BRA `(.L_x_255) ;  /* 0xfffffffc00f09947 */ /* 0x004fea000383ffff */
[----:B------:R-:W-:Y:S05]  /*a280*/  BRA `(.L_x_256) ;  /* 0xffffffac00947947 */ /* 0x000fea000383ffff */
.L_x_97:
[----:B-1----:R-:W-:-:S07]  /*a290*/  MOV R4, UR4 ;  /* 0x0000000400047c02 */ /* 0x002fce0008000f00 */
.L_x_257:
[----:B-1----:R1:W2:Y:S02]  /*a2a0*/  SYNCS.PHASECHK.TRANS64.TRYWAIT P1, [R4+URZ+0x380], R5 ;  /* 0x00038005040075a7 */ /* 0x0022a400080211ff */
[----:B--2---:R-:W-:Y:S05]  /*a2b0*/  @!P1 NANOSLEEP.SYNCS 0x989680 ;  /* 0x009896800000995d */ /* 0x004fea0003900000 */
[----:B------:R-:W2:Y:S02]  /*a2c0*/  @!P1 SYNCS.PHASECHK.TRANS64 P1, [R4+URZ+0x380], R5 ;  /* 0x00038005040095a7 */ /* 0x000ea400080210ff */
[----:B--2---:R-:W-:Y:S05]  /*a2d0*/  @!P1 BRA `(.L_x_257) ;  /* 0xfffffffc00f09947 */ /* 0x004fea000383ffff */
[----:B------:R-:W-:Y:S05]  /*a2e0*/  BRA `(.L_x_258) ;  /* 0xffffffac009c7947 */ /* 0x000fea000383ffff */
.L_x_105:
[----:B------:R-:W-:-:S07]  /*a2f0*/  MOV R2, UR14 ;  /* 0x0000000e00027c02 */ /* 0x000fce0008000f00 */
.L_x_259:
[----:B-1----:R1:W2:Y:S02]  /*a300*/  SYNCS.PHASECHK.TRANS64.TRYWAIT P0, [R2+URZ+0x380], R4 ;  /* 0x00038004020075a7 */ /* 0x0022a400080011ff */
[----:B--2---:R-:W-:Y:S05]  /*a310*/  @!P0 NANOSLEEP.SYNCS 0x989680 ;  /* 0x009896800000895d */ /* 0x004fea0003900000 */
[----:B------:R-:W2:Y:S02]  /*a320*/  @!P0 SYNCS.PHASECHK.TRANS64 P0, [R2+URZ+0x380], R4 ;  /* 0x00038004020085a7 */ /* 0x000ea400080010ff */
[----:B--2---:R-:W-:Y:S05]  /*a330*/  @!P0 BRA `(.L_x_259) ;  /* 0xfffffffc00f08947 */ /* 0x004fea000383ffff */
[----:B------:R-:W-:Y:S05]  /*a340*/  BRA `(.L_x_260) ;  /* 0xffffffb400147947 */ /* 0x000fea000383ffff */
.L_x_106:
[----:B------:R-:W-:-:S07]  /*a350*/  MOV R4, UR19 ;  /* 0x0000001300047c02 */ /* 0x000fce0008000f00 */
.L_x_261:
[----:B-1----:R1:W2:Y:S02]  /*a360*/  SYNCS.PHASECHK.TRANS64.TRYWAIT P0, [R4+URZ+0x3a0], R2 ;  /* 0x0003a002040075a7 */ /* 0x0022a400080011ff */
[----:B--2---:R-:W-:Y:S05]  /*a370*/  @!P0 NANOSLEEP.SYNCS 0x989680 ;  /* 0x009896800000895d */ /* 0x004fea0003900000 */
[----:B------:R-:W2:Y:S02]  /*a380*/  @!P0 SYNCS.PHASECHK.TRANS64 P0, [R4+URZ+0x3a0], R2 ;  /* 0x0003a002040085a7 */ /* 0x000ea400080010ff */
[----:B--2---:R-:W-:Y:S05]  /*a390*/  @!P0 BRA `(.L_x_261) ;  /* 0xfffffffc00f08947 */ /* 0x004fea000383ffff */
[----:B------:R-:W-:Y:S05]  /*a3a0*/  BRA `(.L_x_262) ;  /* 0xffffffb400307947 */ /* 0x000fea000383ffff */
.L_x_109:
[----:B-1----:R-:W-:Y:S07]  /*a3b0*/  MOV R2, UR11 ;  /* 0x0000000b00027c02 */ /* 0x002fee0008000f00 */
.L_x_263:
[----:B-1----:R1:W2:Y:S02]  /*a3c0*/  SYNCS.PHASECHK.TRANS64.TRYWAIT P0, [R2+URZ], R5 ;  /* 0x00000005020075a7 */ /* 0x0022a400080011ff */
[----:B--2---:R-:W-:Y:S05]  /*a3d0*/  @!P0 NANOSLEEP.SYNCS 0x989680 ;  /* 0x009896800000895d */ /* 0x004fea0003900000 */
[----:B------:R-:W2:Y:S02]  /*a3e0*/  @!P0 SYNCS.PHASECHK.TRANS64 P0, [R2+URZ], R5 ;  /* 0x00000005020085a7 */ /* 0x000ea400080010ff */
[----:B--2---:R-:W-:Y:S05]  /*a3f0*/  @!P0 BRA `(.L_x_263) ;  /* 0xfffffffc00f08947 */ /* 0x004fea000383ffff */
[----:B------:R-:W-:Y:S05]  /*a400*/  BRA `(.L_x_108) ;  /* 0xffffffb400547947 */ /* 0x000fea000383ffff */
.L_x_112:
[----:B------:R-:W-:-:S07]  /*a410*/  MOV R2, UR4 ;  /* 0x0000000400027c02 */ /* 0x000fce0008000f00 */
.L_x_264:
[----:B-1----:R1:W3:Y:S02]  /*a420*/  SYNCS.PHASECHK.TRANS64.TRYWAIT P0, [R2+URZ], R3 ;  /* 0x00000003020075a7 */ /* 0x0022e400080011ff */
[----:B---3--:R-:W-:Y:S05]  /*a430*/  @!P0 NANOSLEEP.SYNCS 0x989680 ;  /* 0x009896800000895d */ /* 0x008fea0003900000 */
[----:B------:R-:W3:Y:S02]  /*a440*/  @!P0 SYNCS.PHASECHK.TRANS64 P0, [R2+URZ], R3 ;  /* 0x00000003020085a7 */ /* 0x000ee400080010ff */
[----:B---3--:R-:W-:Y:S05]  /*a450*/  @!P0 BRA `(.L_x_264) ;  /* 0xfffffffc00f08947 */ /* 0x008fea000383ffff */
[----:B------:R-:W-:Y:S05]  /*a460*/  BRA `(.L_x_265) ;  /* 0xffffffb800007947 */ /* 0x000fea000383ffff */
.L_x_113:
[----:B------:R-:W-:-:S07]  /*a470*/  MOV R2, UR4 ;  /* 0x0000000400027c02 */ /* 0x000fce0008000f00 */
.L_x_266:
[----:B-1----:R1:W2:Y:S02]  /*a480*/  SYNCS.PHASECHK.TRANS64.TRYWAIT P0, [R2+URZ], R3 ;  /* 0x00000003020075a7 */ /* 0x0022a400080011ff */
[----:B--2---:R-:W-:Y:S05]  /*a490*/  @!P0 NANOSLEEP.SYNCS 0x989680 ;  /* 0x009896800000895d */ /* 0x004fea0003900000 */
[----:B------:R-:W2:Y:S02]  /*a4a0*/  @!P0 SYNCS.PHASECHK.TRANS64 P0, [R2+URZ], R3 ;  /* 0x00000003020085a7 */ /* 0x000ea400080010ff */
[----:B--2---:R-:W-:Y:S05]  /*a4b0*/  @!P0 BRA `(.L_x_266) ;  /* 0xfffffffc00f08947 */ /* 0x004fea000383ffff */
[----:B------:R-:W-:Y:S05]  /*a4c0*/  BRA `(.L_x_267) ;  /* 0xffffffb8000c7947 */ /* 0x000fea000383ffff */
.L_x_118:
[----:B------:R-:W-:Y:S07]  /*a4d0*/  MOV R0, UR28 ;  /* 0x0000001c00007c02 */ /* 0x000fee0008000f00 */
.L_x_268:
[----:B--2---:R2:W3:Y:S02]  /*a4e0*/  SYNCS.PHASECHK.TRANS64.TRYWAIT P0, [R0+URZ+0x380], R3 ;  /* 0x00038003000075a7 */ /* 0x0044e400080011ff */
[----:B---3--:R-:W-:Y:S05]  /*a4f0*/  @!P0 NANOSLEEP.SYNCS 0x989680 ;  /* 0x009896800000895d */ /* 0x008fea0003900000 */
[----:B------:R-:W3:Y:S02]  /*a500*/  @!P0 SYNCS.PHASECHK.TRANS64 P0, [R0+URZ+0x380], R3 ;  /* 0x00038003000085a7 */ /* 0x000ee400080010ff */
[----:B---3--:R-:W-:Y:S05]  /*a510*/  @!P0 BRA `(.L_x_268) ;  /* 0xfffffffc00f08947 */ /* 0x008fea000383ffff */
[----:B------:R-:W-:Y:S05]  /*a520*/  BRA `(.L_x_269) ;  /* 0xffffffbc003c7947 */ /* 0x000fea000383ffff */
.L_x_121:
[----:B------:R-:W-:Y:S07]  /*a530*/  MOV R0, UR28 ;  /* 0x0000001c00007c02 */ /* 0x000fee0008000f00 */
.L_x_270:
[----:B--2---:R2:W3:Y:S02]  /*a540*/  SYNCS.PHASECHK.TRANS64.TRYWAIT P0, [R0+URZ+0x378], R8 ;  /* 0x00037808000075a7 */ /* 0x0044e400080011ff */
[----:B---3--:R-:W-:Y:S05]  /*a550*/  @!P0 NANOSLEEP.SYNCS 0x989680 ;  /* 0x009896800000895d */ /* 0x008fea0003900000 */
[----:B------:R-:W3:Y:S02]  /*a560*/  @!P0 SYNCS.PHASECHK.TRANS64 P0, [R0+URZ+0x378], R8 ;  /* 0x00037808000085a7 */ /* 0x000ee400080010ff */
[----:B---3--:R-:W-:Y:S05]  /*a570*/  @!P0 BRA `(.L_x_270) ;  /* 0xfffffffc00f08947 */ /* 0x008fea000383ffff */
[----:B------:R-:W-:Y:S05]  /*a580*/  BRA `(.L_x_120) ;  /* 0xffffffc0009c7947 */ /* 0x000fea000383ffff */
.L_x_124:
[----:B--2---:R-:W-:Y:S07]  /*a590*/  MOV R0, UR28 ;  /* 0x0000001c00007c02 */ /* 0x004fee0008000f00 */
.L_x_271:
[----:B--2---:R2:W3:Y:S02]  /*a5a0*/  SYNCS.PHASECHK.TRANS64.TRYWAIT P2, [R0+URZ+0x368], R3 ;  /* 0x00036803000075a7 */ /* 0x0044e400080411ff */
[----:B---3--:R-:W-:Y:S05]  /*a5b0*/  @!P2 NANOSLEEP.SYNCS 0x989680 ;  /* 0x009896800000a95d */ /* 0x008fea0003900000 */
[----:B------:R-:W3:Y:S02]  /*a5c0*/  @!P2 SYNCS.PHASECHK.TRANS64 P2, [R0+URZ+0x368], R3 ;  /* 0x000368030000a5a7 */ /* 0x000ee400080410ff */
[----:B---3--:R-:W-:Y:S05]  /*a5d0*/  @!P2 BRA `(.L_x_271) ;  /* 0xfffffffc00f0a947 */ /* 0x008fea000383ffff */
[----:B------:R-:W-:Y:S05]  /*a5e0*/  BRA `(.L_x_272) ;  /* 0xffffffc000f87947 */ /* 0x000fea000383ffff */
.L_x_127:
[----:B------:R-:W-:Y:S07]  /*a5f0*/  MOV R0, UR43 ;  /* 0x0000002b00007c02 */ /* 0x000fee0008000f00 */
.L_x_273:
[----:B-1----:R1:W2:Y:S02]  /*a600*/  SYNCS.PHASECHK.TRANS64.TRYWAIT P0, [R0+URZ+0x380], R2 ;  /* 0x00038002000075a7 */ /* 0x0022a400080011ff */
[----:B--2---:R-:W-:Y:S05]  /*a610*/  @!P0 NANOSLEEP.SYNCS 0x989680 ;  /* 0x009896800000895d */ /* 0x004fea0003900000 */
[----:B------:R-:W2:Y:S02]  /*a620*/  @!P0 SYNCS.PHASECHK.TRANS64 P0, [R0+URZ+0x380], R2 ;  /* 0x00038002000085a7 */ /* 0x000ea400080010ff */
[----:B--2---:R-:W-:Y:S05]  /*a630*/  @!P0 BRA `(.L_x_273) ;  /* 0xfffffffc00f08947 */ /* 0x004fea000383ffff */
[----:B------:R-:W-:Y:S05]  /*a640*/  BRA `(.L_x_274) ;  /* 0xffffffc800a47947 */ /* 0x000fea000383ffff */
.L_x_138:
[----:B-1----:R-:W-:Y:S04]  /*a650*/  MOV R3, UR43 ;  /* 0x0000002b00037c02 */ /* 0x002fe80008000f00 */
[----:B------:R1:W2:Y:S03]  /*a660*/  SYNCS.PHASECHK.TRANS64.TRYWAIT P1, [R3+URZ+0x360], R4 ;  /* 0x00036004030075a7 */ /* 0x0002a600080211ff */
[----:B--2---:R-:W-:Y:S05]  /*a670*/  @!P1 NANOSLEEP.SYNCS 0x989680 ;  /* 0x009896800000995d */ /* 0x004fea0003900000 */
[----:B------:R-:W2:Y:S02]  /*a680*/  @!P1 SYNCS.PHASECHK.TRANS64 P1, [R3+URZ+0x360], R4 ;  /* 0x00036004030095a7 */ /* 0x000ea400080210ff */
[----:B--2---:R-:W-:Y:S05]  /*a690*/  @!P1 BRA `(.L_x_138) ;  /* 0xfffffffc00ec9947 */ /* 0x004fea000383ffff */
[----:B------:R-:W-:Y:S05]  /*a6a0*/  BRA `(.L_x_137) ;  /* 0xffffffd400ec7947 */ /* 0x000fea000383ffff */
.L_x_140:
[----:B-1----:R1:W2:Y:S02]  /*a6b0*/  SYNCS.PHASECHK.TRANS64.TRYWAIT P1, [R22+URZ+0x390], R0 ;  /* 0x00039000160075a7 */ /* 0x0022a400080211ff */
[----:B--2---:R-:W-:Y:S05]  /*a6c0*/  @!P1 NANOSLEEP.SYNCS 0x989680 ;  /* 0x009896800000995d */ /* 0x004fea0003900000 */
[----:B------:R-:W2:Y:S02]  /*a6d0*/  @!P1 SYNCS.PHASECHK.TRANS64 P1, [R22+URZ+0x390], R0 ;  /* 0x00039000160095a7 */ /* 0x000ea400080210ff */
[----:B--2---:R-:W-:Y:S05]  /*a6e0*/  @!P1 BRA `(.L_x_140) ;  /* 0xfffffffc00f09947 */ /* 0x004fea000383ffff */
[----:B------:R-:W-:Y:S05]  /*a6f0*/  BRA `(.L_x_139) ;  /* 0xffffffd8002c7947 */ /* 0x000fea000383ffff */
        .weak           $__internal_0_$__cuda_sm10x_tcgen05_guardrail_trap_col_being_dealloced_not_returned_by_alloc
        .type           $__internal_0_$__cuda_sm10x_tcgen05_guardrail_trap_col_being_dealloced_not_returned_by_alloc,@function
        .size           $__internal_0_$__cuda_sm10x_tcgen05_guardrail_trap_col_being_dealloced_not_returned_by_alloc,($__internal_1_$__cuda_sm10x_tcgen05_guardrail_trap_phase_invalid_during_alloc - $__internal_0_$__cuda_sm10x_tcgen05_guardrail_trap_col_being_dealloced_not_returned_by_alloc)
$__internal_0_$__cuda_sm10x_tcgen05_guardrail_trap_col_being_dealloced_not_returned_by_alloc:
[----:B------:R-:W-:Y:S05]  /*a700*/  BPT.TRAP 0x1 ;  /* 0x000000040000795c */ /* 0x000fea0000300000 */
[----:B------:R-:W-:-:S04]  /*a710*/  HFMA2 R3, -RZ, RZ, 0, 0 ;  /* 0x00000000ff037431 */ /* 0x000fc800000001ff */
[----:B------:R-:W-:Y:S05]  /*a720*/  RET.REL.NODEC R2 `(_ZN7cutlass13device_kernelINS_4conv6kernel13ConvUniversalINS1_16ConvProblemShapeILNS1_8OperatorE1ELi3EEENS1_10collective14CollectiveConvINS1_47MainloopSm100TmaUmmaWarpSpecializedImplicitGemmILS5_1ELi54ELi3ELi1ELi2EN4cute5tupleIJNSA_1CILi2EEENSC_ILi1EEESE_EEEEENSB_IJNSC_ILi64EEESH_NSB_IJNSC_ILi32EEEEEEEEENS_12float_e4m3_tESL_NSA_8TiledMMAINSA_8MMA_AtomIJNSA_10MMA_TraitsINSA_19SM100_MMA_F8F6F4_SSEJSL_SL_fSH_SH_NSA_17integral_constantINSA_4UMMA5MajorELSS_0EEENSQ_ISS_LSS_1EEENSQ_INSR_7ScaleInELSV_0EEESW_EEEEEENSA_6LayoutINSB_IJSE_SE_SE_EEENSB_IJNSC_ILi0EEES11_S11_EEEEENSB_IJNSA_10UnderscoreES14_S14_EEEEENS7_6detail27Sm100ImplicitGemmTileTraitsINSA_20SM90_TMA_LOAD_IM2COLENSA_14ComposedLayoutINSA_7SwizzleILi1ELi4ELi3EEENSA_18smem_ptr_flag_bitsILi8EEENSZ_INSB_IJNSC_ILi8EEESI_EEENSB_IJSI_SE_EEEEEEEvEENS18_INSA_23SM90_TMA_LOAD_MULTICASTENS1A_INS1B_ILi2ELi4ELi3EEES1E_NSZ_INSB_IJSH_S1F_EEENSB_IJSE_SH_EEEEEEEvEEEENS_8epilogue10collective18CollectiveEpilogueINS1T_23Sm100TmaWarpSpecializedILi1ELi1ELi32ELb0ELb0EEEJSK_NSB_IJNSZ_ISH_SE_EES1Y_EEESL_NSB_IJNSB_IJllllEEESE_S11_EEESL_S21_NS1T_6fusion15FusionCallbacksIS1X_NS22_17LinearCombinationISL_fSL_fLNS_15FloatRoundStyleE2EEESK_S1Z_JEEENSA_5SM1004TMEM4LOAD26SM100_TMEM_LOAD_16dp32b32xES19_NS1A_IS1M_S1E_NSZ_INSB_IJS1F_SH_EEENSB_IJSH_SE_EEEEEEENSA_39AutoVectorizingCopyWithAssumedAlignmentILi128EEENSA_21SM90_TMA_STORE_IM2COLES2F_S2H_S2H_EEEvvEEEEvNT_6ParamsE) ;  /* 0xffffff5802347950 */ /* 0x000fea0003c3ffff */
        .weak           $__internal_1_$__cuda_sm10x_tcgen05_guardrail_trap_phase_invalid_during_alloc
        .type           $__internal_1_$__cuda_sm10x_tcgen05_guardrail_trap_phase_invalid_during_alloc,@function
        .size           $__internal_1_$__cuda_sm10x_tcgen05_guardrail_trap_phase_invalid_during_alloc,($__internal_2_$__cuda_sm10x_tcgen05_guardrail_trap_unallocated_columns_being_dealloced - $__internal_1_$__cuda_sm10x_tcgen05_guardrail_trap_phase_invalid_during_alloc)
$__internal_1_$__cuda_sm10x_tcgen05_guardrail_trap_phase_invalid_during_alloc:
[----:B------:R-:W-:Y:S05]  /*a730*/  BPT.TRAP 0x1 ;  /* 0x000000040000795c */ /* 0x000fea0000300000 */
[----:B------:R-:W-:-:S04]  /*a740*/  MOV R5, 0x0 ;  /* 0x0000000000057802 */ /* 0x000fc80000000f00 */
[----:B------:R-:W-:Y:S05]  /*a750*/  RET.REL.NODEC R4 `(_ZN7cutlass13device_kernelINS_4conv6kernel13ConvUniversalINS1_16ConvProblemShapeILNS1_8OperatorE1ELi3EEENS1_10collective14CollectiveConvINS1_47MainloopSm100TmaUmmaWarpSpecializedImplicitGemmILS5_1ELi54ELi3ELi1ELi2EN4cute5tupleIJNSA_1CILi2EEENSC_ILi1EEESE_EEEEENSB_IJNSC_ILi64EEESH_NSB_IJNSC_ILi32EEEEEEEEENS_12float_e4m3_tESL_NSA_8TiledMMAINSA_8MMA_AtomIJNSA_10MMA_TraitsINSA_19SM100_MMA_F8F6F4_SSEJSL_SL_fSH_SH_NSA_17integral_constantINSA_4UMMA5MajorELSS_0EEENSQ_ISS_LSS_1EEENSQ_INSR_7ScaleInELSV_0EEESW_EEEEEENSA_6LayoutINSB_IJSE_SE_SE_EEENSB_IJNSC_ILi0EEES11_S11_EEEEENSB_IJNSA_10UnderscoreES14_S14_EEEEENS7_6detail27Sm100ImplicitGemmTileTraitsINSA_20SM90_TMA_LOAD_IM2COLENSA_14ComposedLayoutINSA_7SwizzleILi1ELi4ELi3EEENSA_18smem_ptr_flag_bitsILi8EEENSZ_INSB_IJNSC_ILi8EEESI_EEENSB_IJSI_SE_EEEEEEEvEENS18_INSA_23SM90_TMA_LOAD_MULTICASTENS1A_INS1B_ILi2ELi4ELi3EEES1E_NSZ_INSB_IJSH_S1F_EEENSB_IJSE_SH_EEEEEEEvEEEENS_8epilogue10collective18CollectiveEpilogueINS1T_23Sm100TmaWarpSpecializedILi1ELi1ELi32ELb0ELb0EEEJSK_NSB_IJNSZ_ISH_SE_EES1Y_EEESL_NSB_IJNSB_IJllllEEESE_S11_EEESL_S21_NS1T_6fusion15FusionCallbacksIS1X_NS22_17LinearCombinationISL_fSL_fLNS_15FloatRoundStyleE2EEESK_S1Z_JEEENSA_5SM1004TMEM4LOAD26SM100_TMEM_LOAD_16dp32b32xES19_NS1A_IS1M_S1E_NSZ_INSB_IJS1F_SH_EEENSB_IJSH_SE_EEEEEEENSA_39AutoVectorizingCopyWithAssumedAlignmentILi128EEENSA_21SM90_TMA_STORE_IM2COLES2F_S2H_S2H_EEEvvEEEEvNT_6ParamsE) ;  /* 0xffffff5804287950 */ /* 0x000fea0003c3ffff */
        .weak           $__internal_2_$__cuda_sm10x_tcgen05_guardrail_trap_unallocated_columns_being_dealloced
        .type           $__internal_2_$__cuda_sm10x_tcgen05_guardrail_trap_unallocated_columns_being_dealloced,@function
        .size           $__internal_2_$__cuda_sm10x_tcgen05_guardrail_trap_unallocated_columns_being_dealloced,(.L_x_276 - $__internal_2_$__cuda_sm10x_tcgen05_guardrail_trap_unallocated_columns_being_dealloced)
$__internal_2_$__cuda_sm10x_tcgen05_guardrail_trap_unallocated_columns_being_dealloced:
[----:B------:R-:W-:Y:S05]  /*a760*/  BPT.TRAP 0x1 ;  /* 0x000000040000795c */ /* 0x000fea0000300000 */
[----:B------:R-:W-:-:S04]  /*a770*/  HFMA2 R3, -RZ, RZ, 0, 0 ;  /* 0x00000000ff037431 */ /* 0x000fc800000001ff */
[----:B------:R-:W-:Y:S05]  /*a780*/  RET.REL.NODEC R2 `(_ZN7cutlass13device_kernelINS_4conv6kernel13ConvUniversalINS1_16ConvProblemShapeILNS1_8OperatorE1ELi3EEENS1_10collective14CollectiveConvINS1_47MainloopSm100TmaUmmaWarpSpecializedImplicitGemmILS5_1ELi54ELi3ELi1ELi2EN4cute5tupleIJNSA_1CILi2EEENSC_ILi1EEESE_EEEEENSB_IJNSC_ILi64EEESH_NSB_IJNSC_ILi32EEEEEEEEENS_12float_e4m3_tESL_NSA_8TiledMMAINSA_8MMA_AtomIJNSA_10MMA_TraitsINSA_19SM100_MMA_F8F6F4_SSEJSL_SL_fSH_SH_NSA_17integral_constantINSA_4UMMA5MajorELSS_0EEENSQ_ISS_LSS_1EEENSQ_INSR_7ScaleInELSV_0EEESW_EEEEEENSA_6LayoutINSB_IJSE_SE_SE_EEENSB_IJNSC_ILi0EEES11_S11_EEEEENSB_IJNSA_10UnderscoreES14_S14_EEEEENS7_6detail27Sm100ImplicitGemmTileTraitsINSA_20SM90_TMA_LOAD_IM2COLENSA_14ComposedLayoutINSA_7SwizzleILi1ELi4ELi3EEENSA_18smem_ptr_flag_bitsILi8EEENSZ_INSB_IJNSC_ILi8EEESI_EEENSB_IJSI_SE_EEEEEEEvEENS18_INSA_23SM90_TMA_LOAD_MULTICASTENS1A_INS1B_ILi2ELi4ELi3EEES1E_NSZ_INSB_IJSH_S1F_EEENSB_IJSE_SH_EEEEEEEvEEEENS_8epilogue10collective18CollectiveEpilogueINS1T_23Sm100TmaWarpSpecializedILi1ELi1ELi32ELb0ELb0EEEJSK_NSB_IJNSZ_ISH_SE_EES1Y_EEESL_NSB_IJNSB_IJllllEEESE_S11_EEESL_S21_NS1T_6fusion15FusionCallbacksIS1X_NS22_17LinearCombinationISL_fSL_fLNS_15FloatRoundStyleE2EEESK_S1Z_JEEENSA_5SM1004TMEM4LOAD26SM100_TMEM_LOAD_16dp32b32xES19_NS1A_IS1M_S1E_NSZ_INSB_IJS1F_SH_EEENSB_IJSH_SE_EEEEEEENSA_39AutoVectorizingCopyWithAssumedAlignmentILi128EEENSA_21SM90_TMA_STORE_IM2COLES2F_S2H_S2H_EEEvvEEEEvNT_6ParamsE) ;  /* 0xffffff58021c7950 */ /* 0x000fea0003c3ffff */
.L_x_275:
[----:B------:R-:W-:-:S00]  /*a790*/  BRA `(.L_x_275) ;  /* 0xfffffffc00fc7947 */ /* 0x000fc0000383ffff */
[----:B------:R-:W-:-:S00]  /*a7a0*/  NOP ;  /* 0x0000000000007918 */ /* 0x000fc00000000000 */
        /* <DEDUP_REMOVED lines=13> */
.L_x_276:


//--------------------- .nv.global.init           --------------------------
	.section	.nv.global.init,"aw",@progbits
.nv.global.init:
	.type		$str$29,@object
	.size		$str$29,($str$30 - $str$29)
$str$29:
        /*0000*/ 	.byte	0x28, 0x61, 0x64, 0x64, 0x72, 0x65, 0x73, 0x73, 0x20, 0x26, 0x20, 0x6d, 0x61, 0x73, 0x6b, 0x29
        /*0010*/ 	.byte	0x20, 0x3d, 0x3d, 0x20, 0x30, 0x00
	.type		$str$30,@object
	.size		$str$30,($str$28 - $str$30)
$str$30:
        /*0016*/ 	.byte	0x2f, 0x74, 0x6d, 0x70, 0x2f, 0x63, 0x75, 0x74, 0x6c, 0x61, 0x73, 0x73, 0x5f, 0x73, 0x77, 0x65
        /*0026*/ 	.byte	0x65, 0x70, 0x5f, 0x73, 0x72, 0x63, 0x2f, 0x69, 0x6e, 0x63, 0x6c, 0x75, 0x64, 0x65, 0x2f, 0x63
        /*0036*/ 	.byte	0x75, 0x74, 0x65, 0x2f, 0x70, 0x6f, 0x69, 0x6e, 0x74, 0x65, 0x72, 0x5f, 0x66, 0x6c, 0x61, 0x67
        /*0046*/ 	.byte	0x67, 0x65, 0x64, 0x2e, 0x68, 0x70, 0x70, 0x00
	.type		$str$28,@object
	.size		$str$28,($str$27 - $str$28)
$str$28:
        /*004e*/ 	.byte	0x2f, 0x74, 0x6d, 0x70, 0x2f, 0x63, 0x75, 0x74, 0x6c, 0x61, 0x73, 0x73, 0x5f, 0x73, 0x77, 0x65
        /*005e*/ 	.byte	0x65, 0x70, 0x5f, 0x73, 0x72, 0x63, 0x2f, 0x69, 0x6e, 0x63, 0x6c, 0x75, 0x64, 0x65, 0x2f, 0x63
        /*006e*/ 	.byte	0x75, 0x74, 0x65, 0x2f, 0x61, 0x74, 0x6f, 0x6d, 0x2f, 0x63, 0x6f, 0x70, 0x79, 0x5f, 0x74, 0x72
        /*007e*/ 	.byte	0x61, 0x69, 0x74, 0x73, 0x5f, 0x73, 0x6d, 0x31, 0x30, 0x30, 0x2e, 0x68, 0x70, 0x70, 0x00
	.type		$str$27,@object
	.size		$str$27,(__unnamed_1 - $str$27)
$str$27:
        /*008d*/ 	.byte	0x28, 0x28, 0x75, 0x69, 0x6e, 0x74, 0x33, 0x32, 0x5f, 0x74, 0x28, 0x74, 0x68, 0x72, 0x65, 0x61
        /*009d*/ 	.byte	0x64, 0x49, 0x64, 0x78, 0x2e, 0x78, 0x29, 0x20, 0x2f, 0x20, 0x33, 0x32, 0x29, 0x20, 0x25, 0x20
        /*00ad*/ 	.byte	0x34, 0x29, 0x20, 0x3d, 0x3d, 0x20, 0x28, 0x28, 0x28, 0x74, 0x6d, 0x65, 0x6d, 0x5f, 0x61, 0x64
        /*00bd*/ 	.byte	0x64, 0x72, 0x20, 0x3e, 0x3e, 0x20, 0x31, 0x36, 0x29, 0x20, 0x2f, 0x20, 0x33, 0x32, 0x29, 0x20
        /*00cd*/ 	.byte	0x25, 0x20, 0x34, 0x29, 0x00
	.type		__unnamed_1,@object
	.size		__unnamed_1,(__unnamed_2 - __unnamed_1)
__unnamed_1:
        /*00d2*/ 	.byte	0x61, 0x75, 0x74, 0x6f, 0x20, 0x63, 0x75, 0x74, 0x65, 0x3a, 0x3a, 0x61, 0x73, 0x5f, 0x70, 0x6f
        /* <DEDUP_REMOVED lines=24> */
        /*0262*/ 	.byte	0x3c, 0x34, 0x30, 0x39, 0x36, 0x3e, 0x3e, 0x3e, 0x3e, 0x5d, 0x00
	.type		__unnamed_2,@object
	.size		__unnamed_2,(.L_2 - __unnamed_2)
__unnamed_2:
        /* <DEDUP_REMOVED lines=40> */
        /*04ed*/ 	.byte	0x74, 0x65, 0x3a, 0x3a, 0x43, 0x3c, 0x30, 0x3e, 0x3e, 0x3e, 0x3e, 0x5d, 0x00
.L_2:


//--------------------- .nv.shared._ZN7cutlass13device_kernelINS_4conv6kernel13ConvUniversalINS1_16ConvProblemShapeILNS1_8OperatorE1ELi3EEENS1_10collective14CollectiveConvINS1_47MainloopSm100TmaUmmaWarpSpecializedImplicitGemmILS5_1ELi54ELi3ELi1ELi2EN4cute5tupleIJNSA_1CILi2EEENSC_ILi1EEESE_EEEEENSB_IJNSC_ILi64EEESH_NSB_IJNSC_ILi32EEEEEEEEENS_12float_e4m3_tESL_NSA_8TiledMMAINSA_8MMA_AtomIJNSA_10MMA_TraitsINSA_19SM100_MMA_F8F6F4_SSEJSL_SL_fSH_SH_NSA_17integral_constantINSA_4UMMA5MajorELSS_0EEENSQ_ISS_LSS_1EEENSQ_INSR_7ScaleInELSV_0EEESW_EEEEEENSA_6LayoutINSB_IJSE_SE_SE_EEENSB_IJNSC_ILi0EEES11_S11_EEEEENSB_IJNSA_10UnderscoreES14_S14_EEEEENS7_6detail27Sm100ImplicitGemmTileTraitsINSA_20SM90_TMA_LOAD_IM2COLENSA_14ComposedLayoutINSA_7SwizzleILi1ELi4ELi3EEENSA_18smem_ptr_flag_bitsILi8EEENSZ_INSB_IJNSC_ILi8EEESI_EEENSB_IJSI_SE_EEEEEEEvEENS18_INSA_23SM90_TMA_LOAD_MULTICASTENS1A_INS1B_ILi2ELi4ELi3EEES1E_NSZ_INSB_IJSH_S1F_EEENSB_IJSE_SH_EEEEEEEvEEEENS_8epilogue10collective18CollectiveEpilogueINS1T_23Sm100TmaWarpSpecializedILi1ELi1ELi32ELb0ELb0EEEJSK_NSB_IJNSZ_ISH_SE_EES1Y_EEESL_NSB_IJNSB_IJllllEEESE_S11_EEESL_S21_NS1T_6fusion15FusionCallbacksIS1X_NS22_17LinearCombinationISL_fSL_fLNS_15FloatRoundStyleE2EEESK_S1Z_JEEENSA_5SM1004TMEM4LOAD26SM100_TMEM_LOAD_16dp32b32xES19_NS1A_IS1M_S1E_NSZ_INSB_IJS1F_SH_EEENSB_IJSH_SE_EEEEEEENSA_39AutoVectorizingCopyWithAssumedAlignmentILi128EEENSA_21SM90_TMA_STORE_IM2COLES2F_S2H_S2H_EEEvvEEEEvNT_6ParamsE --------------------------
	.section	.nv.shared._ZN7cutlass13device_kernelINS_4conv6kernel13ConvUniversalINS1_16ConvProblemShapeILNS1_8OperatorE1ELi3EEENS1_10collective14CollectiveConvINS1_47MainloopSm100TmaUmmaWarpSpecializedImplicitGemmILS5_1ELi54ELi3ELi1ELi2EN4cute5tupleIJNSA_1CILi2EEENSC_ILi1EEESE_EEEEENSB_IJNSC_ILi64EEESH_NSB_IJNSC_ILi32EEEEEEEEENS_12float_e4m3_tESL_NSA_8TiledMMAINSA_8MMA_AtomIJNSA_10MMA_TraitsINSA_19SM100_MMA_F8F6F4_SSEJSL_SL_fSH_SH_NSA_17integral_constantINSA_4UMMA5MajorELSS_0EEENSQ_ISS_LSS_1EEENSQ_INSR_7ScaleInELSV_0EEESW_EEEEEENSA_6LayoutINSB_IJSE_SE_SE_EEENSB_IJNSC_ILi0EEES11_S11_EEEEENSB_IJNSA_10UnderscoreES14_S14_EEEEENS7_6detail27Sm100ImplicitGemmTileTraitsINSA_20SM90_TMA_LOAD_IM2COLENSA_14ComposedLayoutINSA_7SwizzleILi1ELi4ELi3EEENSA_18smem_ptr_flag_bitsILi8EEENSZ_INSB_IJNSC_ILi8EEESI_EEENSB_IJSI_SE_EEEEEEEvEENS18_INSA_23SM90_TMA_LOAD_MULTICASTENS1A_INS1B_ILi2ELi4ELi3EEES1E_NSZ_INSB_IJSH_S1F_EEENSB_IJSE_SH_EEEEEEEvEEEENS_8epilogue10collective18CollectiveEpilogueINS1T_23Sm100TmaWarpSpecializedILi1ELi1ELi32ELb0ELb0EEEJSK_NSB_IJNSZ_ISH_SE_EES1Y_EEESL_NSB_IJNSB_IJllllEEESE_S11_EEESL_S21_NS1T_6fusion15FusionCallbacksIS1X_NS22_17LinearCombinationISL_fSL_fLNS_15FloatRoundStyleE2EEESK_S1Z_JEEENSA_5SM1004TMEM4LOAD26SM100_TMEM_LOAD_16dp32b32xES19_NS1A_IS1M_S1E_NSZ_INSB_IJS1F_SH_EEENSB_IJSH_SE_EEEEEEENSA_39AutoVectorizingCopyWithAssumedAlignmentILi128EEENSA_21SM90_TMA_STORE_IM2COLES2F_S2H_S2H_EEEvvEEEEvNT_6ParamsE,"aw",@nobits
	.sectionflags	@""
	.align	16
	.zero		1024


//--------------------- .nv.shared.reserved.0     --------------------------
	.section	.nv.shared.reserved.0,"aw",@nobits
	.weak		__nv_reservedSMEM_offset_0_alias
	.size		__nv_reservedSMEM_offset_0_alias, 0, 64
	.other		__nv_reservedSMEM_offset_0_alias,@"STO_CUDA_RESERVED_SHARED STV_DEFAULT"
__nv_reservedSMEM_offset_0_alias:
	.zero		0
.nv.shared.reserved.0:
	.zero		64
	.weak		__nv_reservedSMEM_tcgen05_partition
	.type		__nv_reservedSMEM_tcgen05_partition,@object
	.size		__nv_reservedSMEM_tcgen05_partition,(.L_0 - __nv_reservedSMEM_tcgen05_partition)
__nv_reservedSMEM_tcgen05_partition:
	.zero		32
.L_0:


//--------------------- .nv.global                --------------------------
	.section	.nv.global,"aw",@nobits
.nv.global:
	.type		_ZN39_INTERNAL_134a41f5_4_k_cu_92a2f503_32694cute1_E,@object
	.size		_ZN39_INTERNAL_134a41f5_4_k_cu_92a2f503_32694cute1_E,(_ZN39_INTERNAL_134a41f5_4_k_cu_92a2f503_32694cuda3std3__45__cpo6cbeginE - _ZN39_INTERNAL_134a41f5_4_k_cu_92a2f503_32694cute1_E)
_ZN39_INTERNAL_134a41f5_4_k_cu_92a2f503_32694cute1_E:
	.zero		1
	.type		_ZN39_INTERNAL_134a41f5_4_k_cu_92a2f503_32694cuda3std3__45__cpo6cbeginE,@object
	.size		_ZN39_INTERNAL_134a41f5_4_k_cu_92a2f503_32694cuda3std3__45__cpo6cbeginE,(_ZN39_INTERNAL_134a41f5_4_k_cu_92a2f503_32694cuda3std3__48in_placeE - _ZN39_INTERNAL_134a41f5_4_k_cu_92a2f503_32694cuda3std3__45__cpo6cbeginE)
_ZN39_INTERNAL_134a41f5_4_k_cu_92a2f503_32694cuda3std3__45__cpo6cbeginE:
	.zero		1
	.type		_ZN39_INTERNAL_134a41f5_4_k_cu_92a2f503_32694cuda3std3__48in_placeE,@object
	.size		_ZN39_INTERNAL_134a41f5_4_k_cu_92a2f503_32694cuda3std3__48in_placeE,(_ZN39_INTERNAL_134a41f5_4_k_cu_92a2f503_32694cuda3std6ranges3__45__cpo9iter_moveE - _ZN39_INTERNAL_134a41f5_4_k_cu_92a2f503_32694cuda3std3__48in_placeE)
_ZN39_INTERNAL_134a41f5_4_k_cu_92a2f503_32694cuda3std3__48in_placeE:
	.zero		1
	.type		_ZN39_INTERNAL_134a41f5_4_k_cu_92a2f503_32694cuda3std6ranges3__45__cpo9iter_moveE,@object
	.size		_ZN39_INTERNAL_134a41f5_4_k_cu_92a2f503_32694cuda3std6ranges3__45__cpo9iter_moveE,(_ZN39_INTERNAL_134a41f5_4_k_cu_92a2f503_32694cuda3std3__45__cpo5beginE - _ZN39_INTERNAL_134a41f5_4_k_cu_92a2f503_32694cuda3std6ranges3__45__cpo9iter_moveE)
_ZN39_INTERNAL_134a41f5_4_k_cu_92a2f503_32694cuda3std6ranges3__45__cpo9iter_moveE:
	.zero		1
	.type		_ZN39_INTERNAL_134a41f5_4_k_cu_92a2f503_32694cuda3std3__45__cpo5beginE,@object
	.size		_ZN39_INTERNAL_134a41f5_4_k_cu_92a2f503_32694cuda3std3__45__cpo5beginE,(_ZN39_INTERNAL_134a41f5_4_k_cu_92a2f503_32694cuda3std3__441_GLOBAL__N__134a41f5_4_k_cu_92a2f503_32696ignoreE - _ZN39_INTERNAL_134a41f5_4_k_cu_92a2f503_32694cuda3std3__45__cpo5beginE)
_ZN39_INTERNAL_134a41f5_4_k_cu_92a2f503_32694cuda3std3__45__cpo5beginE:
	.zero		1
	.type		_ZN39_INTERNAL_134a41f5_4_k_cu_92a2f503_32694cuda3std3__441_GLOBAL__N__134a41f5_4_k_cu_92a2f503_32696ignoreE,@object
	.size		_ZN39_INTERNAL_134a41f5_4_k_cu_92a2f503_32694cuda3std3__441_GLOBAL__N__134a41f5_4_k_cu_92a2f503_32696ignoreE,(_ZN39_INTERNAL_134a41f5_4_k_cu_92a2f503_32694cute7productE - _ZN39_INTERNAL_134a41f5_4_k_cu_92a2f503_32694cuda3std3__441_GLOBAL__N__134a41f5_4_k_cu_92a2f503_32696ignoreE)
_ZN39_INTERNAL_134a41f5_4_k_cu_92a2f503_32694cuda3std3__441_GLOBAL__N__134a41f5_4_k_cu_92a2f503_32696ignoreE:
	.zero		1
	.type		_ZN39_INTERNAL_134a41f5_4_k_cu_92a2f503_32694cute7productE,@object
	.size		_ZN39_INTERNAL_134a41f5_4_k_cu_92a2f503_32694cute7productE,(_ZN39_INTERNAL_134a41f5_4_k_cu_92a2f503_32694cuda3std3__45__cpo3endE - _ZN39_INTERNAL_134a41f5_4_k_cu_92a2f503_32694cute7productE)
_ZN39_INTERNAL_134a41f5_4_k_cu_92a2f503_32694cute7productE:
	.zero		1
	.type		_ZN39_INTERNAL_134a41f5_4_k_cu_92a2f503_32694cuda3std3__45__cpo3endE,@object
	.size		_ZN39_INTERNAL_134a41f5_4_k_cu_92a2f503_32694cuda3std3__45__cpo3endE,(_ZN39_INTERNAL_134a41f5_4_k_cu_92a2f503_32694cuda3std3__419piecewise_constructE - _ZN39_INTERNAL_134a41f5_4_k_cu_92a2f503_32694cuda3std3__45__cpo3endE)
_ZN39_INTERNAL_134a41f5_4_k_cu_92a2f503_32694cuda3std3__45__cpo3endE:
	.zero		1
	.type		_ZN39_INTERNAL_134a41f5_4_k_cu_92a2f503_32694cuda3std3__419piecewise_constructE,@object
	.size		_ZN39_INTERNAL_134a41f5_4_k_cu_92a2f503_32694cuda3std3__419piecewise_constructE,(_ZN39_INTERNAL_134a41f5_4_k_cu_92a2f503_32694cuda3std3__45__cpo4cendE - _ZN39_INTERNAL_134a41f5_4_k_cu_92a2f503_32694cuda3std3__419piecewise_constructE)
_ZN39_INTERNAL_134a41f5_4_k_cu_92a2f503_32694cuda3std3__419piecewise_constructE:
	.zero		1
	.type		_ZN39_INTERNAL_134a41f5_4_k_cu_92a2f503_32694cuda3std3__45__cpo4cendE,@object
	.size		_ZN39_INTERNAL_134a41f5_4_k_cu_92a2f503_32694cuda3std3__45__cpo4cendE,(_ZN39_INTERNAL_134a41f5_4_k_cu_92a2f503_32694cuda3std6ranges3__45__cpo4swapE - _ZN39_INTERNAL_134a41f5_4_k_cu_92a2f503_32694cuda3std3__45__cpo4cendE)
_ZN39_INTERNAL_134a41f5_4_k_cu_92a2f503_32694cuda3std3__45__cpo4cendE:
	.zero		1
	.type		_ZN39_INTERNAL_134a41f5_4_k_cu_92a2f503_32694cuda3std6ranges3__45__cpo4swapE,@object
	.size		_ZN39_INTERNAL_134a41f5_4_k_cu_92a2f503_32694cuda3std6ranges3__45__cpo4swapE,(.L_10 - _ZN39_INTERNAL_134a41f5_4_k_cu_92a2f503_32694cuda3std6ranges3__45__cpo4swapE)
_ZN39_INTERNAL_134a41f5_4_k_cu_92a2f503_32694cuda3std6ranges3__45__cpo4swapE:
	.zero		1
.L_10:


//--------------------- .nv.constant0._ZN7cutlass13device_kernelINS_4conv6kernel13ConvUniversalINS1_16ConvProblemShapeILNS1_8OperatorE1ELi3EEENS1_10collective14CollectiveConvINS1_47MainloopSm100TmaUmmaWarpSpecializedImplicitGemmILS5_1ELi54ELi3ELi1ELi2EN4cute5tupleIJNSA_1CILi2EEENSC_ILi1EEESE_EEEEENSB_IJNSC_ILi64EEESH_NSB_IJNSC_ILi32EEEEEEEEENS_12float_e4m3_tESL_NSA_8TiledMMAINSA_8MMA_AtomIJNSA_10MMA_TraitsINSA_19SM100_MMA_F8F6F4_SSEJSL_SL_fSH_SH_NSA_17integral_constantINSA_4UMMA5MajorELSS_0EEENSQ_ISS_LSS_1EEENSQ_INSR_7ScaleInELSV_0EEESW_EEEEEENSA_6LayoutINSB_IJSE_SE_SE_EEENSB_IJNSC_ILi0EEES11_S11_EEEEENSB_IJNSA_10UnderscoreES14_S14_EEEEENS7_6detail27Sm100ImplicitGemmTileTraitsINSA_20SM90_TMA_LOAD_IM2COLENSA_14ComposedLayoutINSA_7SwizzleILi1ELi4ELi3EEENSA_18smem_ptr_flag_bitsILi8EEENSZ_INSB_IJNSC_ILi8EEESI_EEENSB_IJSI_SE_EEEEEEEvEENS18_INSA_23SM90_TMA_LOAD_MULTICASTENS1A_INS1B_ILi2ELi4ELi3EEES1E_NSZ_INSB_IJSH_S1F_EEENSB_IJSE_SH_EEEEEEEvEEEENS_8epilogue10collective18CollectiveEpilogueINS1T_23Sm100TmaWarpSpecializedILi1ELi1ELi32ELb0ELb0EEEJSK_NSB_IJNSZ_ISH_SE_EES1Y_EEESL_NSB_IJNSB_IJllllEEESE_S11_EEESL_S21_NS1T_6fusion15FusionCallbacksIS1X_NS22_17LinearCombinationISL_fSL_fLNS_15FloatRoundStyleE2EEESK_S1Z_JEEENSA_5SM1004TMEM4LOAD26SM100_TMEM_LOAD_16dp32b32xES19_NS1A_IS1M_S1E_NSZ_INSB_IJS1F_SH_EEENSB_IJSH_SE_EEEEEEENSA_39AutoVectorizingCopyWithAssumedAlignmentILi128EEENSA_21SM90_TMA_STORE_IM2COLES2F_S2H_S2H_EEEvvEEEEvNT_6ParamsE --------------------------
	.section	.nv.constant0._ZN7cutlass13device_kernelINS_4conv6kernel13ConvUniversalINS1_16ConvProblemShapeILNS1_8OperatorE1ELi3EEENS1_10collective14CollectiveConvINS1_47MainloopSm100TmaUmmaWarpSpecializedImplicitGemmILS5_1ELi54ELi3ELi1ELi2EN4cute5tupleIJNSA_1CILi2EEENSC_ILi1EEESE_EEEEENSB_IJNSC_ILi64EEESH_NSB_IJNSC_ILi32EEEEEEEEENS_12float_e4m3_tESL_NSA_8TiledMMAINSA_8MMA_AtomIJNSA_10MMA_TraitsINSA_19SM100_MMA_F8F6F4_SSEJSL_SL_fSH_SH_NSA_17integral_constantINSA_4UMMA5MajorELSS_0EEENSQ_ISS_LSS_1EEENSQ_INSR_7ScaleInELSV_0EEESW_EEEEEENSA_6LayoutINSB_IJSE_SE_SE_EEENSB_IJNSC_ILi0EEES11_S11_EEEEENSB_IJNSA_10UnderscoreES14_S14_EEEEENS7_6detail27Sm100ImplicitGemmTileTraitsINSA_20SM90_TMA_LOAD_IM2COLENSA_14ComposedLayoutINSA_7SwizzleILi1ELi4ELi3EEENSA_18smem_ptr_flag_bitsILi8EEENSZ_INSB_IJNSC_ILi8EEESI_EEENSB_IJSI_SE_EEEEEEEvEENS18_INSA_23SM90_TMA_LOAD_MULTICASTENS1A_INS1B_ILi2ELi4ELi3EEES1E_NSZ_INSB_IJSH_S1F_EEENSB_IJSE_SH_EEEEEEEvEEEENS_8epilogue10collective18CollectiveEpilogueINS1T_23Sm100TmaWarpSpecializedILi1ELi1ELi32ELb0ELb0EEEJSK_NSB_IJNSZ_ISH_SE_EES1Y_EEESL_NSB_IJNSB_IJllllEEESE_S11_EEESL_S21_NS1T_6fusion15FusionCallbacksIS1X_NS22_17LinearCombinationISL_fSL_fLNS_15FloatRoundStyleE2EEESK_S1Z_JEEENSA_5SM1004TMEM4LOAD26SM100_TMEM_LOAD_16dp32b32xES19_NS1A_IS1M_S1E_NSZ_INSB_IJS1F_SH_EEENSB_IJSH_SE_EEEEEEENSA_39AutoVectorizingCopyWithAssumedAlignmentILi128EEENSA_21SM90_TMA_STORE_IM2COLES2F_S2H_S2H_EEEvvEEEEvNT_6ParamsE,"a",@progbits
	.sectionflags	@""
	.align	4
.nv.constant0._ZN7cutlass13device_kernelINS_4conv6kernel13ConvUniversalINS1_16ConvProblemShapeILNS1_8OperatorE1ELi3EEENS1_10collective14CollectiveConvINS1_47MainloopSm100TmaUmmaWarpSpecializedImplicitGemmILS5_1ELi54ELi3ELi1ELi2EN4cute5tupleIJNSA_1CILi2EEENSC_ILi1EEESE_EEEEENSB_IJNSC_ILi64EEESH_NSB_IJNSC_ILi32EEEEEEEEENS_12float_e4m3_tESL_NSA_8TiledMMAINSA_8MMA_AtomIJNSA_10MMA_TraitsINSA_19SM100_MMA_F8F6F4_SSEJSL_SL_fSH_SH_NSA_17integral_constantINSA_4UMMA5MajorELSS_0EEENSQ_ISS_LSS_1EEENSQ_INSR_7ScaleInELSV_0EEESW_EEEEEENSA_6LayoutINSB_IJSE_SE_SE_EEENSB_IJNSC_ILi0EEES11_S11_EEEEENSB_IJNSA_10UnderscoreES14_S14_EEEEENS7_6detail27Sm100ImplicitGemmTileTraitsINSA_20SM90_TMA_LOAD_IM2COLENSA_14ComposedLayoutINSA_7SwizzleILi1ELi4ELi3EEENSA_18smem_ptr_flag_bitsILi8EEENSZ_INSB_IJNSC_ILi8EEESI_EEENSB_IJSI_SE_EEEEEEEvEENS18_INSA_23SM90_TMA_LOAD_MULTICASTENS1A_INS1B_ILi2ELi4ELi3EEES1E_NSZ_INSB_IJSH_S1F_EEENSB_IJSE_SH_EEEEEEEvEEEENS_8epilogue10collective18CollectiveEpilogueINS1T_23Sm100TmaWarpSpecializedILi1ELi1ELi32ELb0ELb0EEEJSK_NSB_IJNSZ_ISH_SE_EES1Y_EEESL_NSB_IJNSB_IJllllEEESE_S11_EEESL_S21_NS1T_6fusion15FusionCallbacksIS1X_NS22_17LinearCombinationISL_fSL_fLNS_15FloatRoundStyleE2EEESK_S1Z_JEEENSA_5SM1004TMEM4LOAD26SM100_TMEM_LOAD_16dp32b32xES19_NS1A_IS1M_S1E_NSZ_INSB_IJS1F_SH_EEENSB_IJSH_SE_EEEEEEENSA_39AutoVectorizingCopyWithAssumedAlignmentILi128EEENSA_21SM90_TMA_STORE_IM2COLES2F_S2H_S2H_EEEvvEEEEvNT_6ParamsE:
	.zero		3200


//--------------------- SYMBOLS --------------------------

	.type		.nv.reservedSmem.offset0,@object
	.size		.nv.reservedSmem.offset0,0x4
	.type		.nv.reservedSmem.cap,@object
	.size		.nv.reservedSmem.cap,0x4
	.type		__assertfail,@function
